//
// Generated by NVIDIA NVVM Compiler
//
// Compiler Build ID: CL-36424714
// Cuda compilation tools, release 13.0, V13.0.88
// Based on NVVM 20.0.0
//

.version 9.0
.target sm_100
.address_size 64

	// .globl	paged_decode_attention_f32
.extern .shared .align 16 .b8 shared[];

.visible .entry paged_decode_attention_f32(
	.param .u64 .ptr .align 1 paged_decode_attention_f32_param_0,
	.param .u64 .ptr .align 1 paged_decode_attention_f32_param_1,
	.param .u64 .ptr .align 1 paged_decode_attention_f32_param_2,
	.param .u64 .ptr .align 1 paged_decode_attention_f32_param_3,
	.param .u64 .ptr .align 1 paged_decode_attention_f32_param_4,
	.param .u64 .ptr .align 1 paged_decode_attention_f32_param_5,
	.param .f32 paged_decode_attention_f32_param_6,
	.param .u32 paged_decode_attention_f32_param_7,
	.param .u32 paged_decode_attention_f32_param_8,
	.param .u32 paged_decode_attention_f32_param_9,
	.param .u32 paged_decode_attention_f32_param_10,
	.param .u32 paged_decode_attention_f32_param_11
)
{
	.reg .pred 	%p<37>;
	.reg .b32 	%r<259>;
	.reg .b32 	%f<231>;
	.reg .b64 	%rd<92>;

	ld.param.u64 	%rd8, [paged_decode_attention_f32_param_1];
	ld.param.u64 	%rd10, [paged_decode_attention_f32_param_2];
	ld.param.u64 	%rd11, [paged_decode_attention_f32_param_3];
	ld.param.u64 	%rd9, [paged_decode_attention_f32_param_4];
	ld.param.u64 	%rd12, [paged_decode_attention_f32_param_5];
	ld.param.u32 	%r56, [paged_decode_attention_f32_param_7];
	ld.param.u32 	%r57, [paged_decode_attention_f32_param_8];
	ld.param.u32 	%r58, [paged_decode_attention_f32_param_9];
	ld.param.u32 	%r59, [paged_decode_attention_f32_param_10];
	ld.param.u32 	%r60, [paged_decode_attention_f32_param_11];
	cvta.to.global.u64 	%rd1, %rd10;
	cvta.to.global.u64 	%rd2, %rd11;
	cvta.to.global.u64 	%rd13, %rd12;
	mov.u32 	%r1, %ctaid.y;
	mov.u32 	%r253, %tid.x;
	mul.wide.u32 	%rd14, %r1, 4;
	add.s64 	%rd15, %rd13, %rd14;
	ld.global.nc.u32 	%r3, [%rd15];
	setp.eq.s32 	%p1, %r3, 0;
	@%p1 bra 	$L__BB0_54;
	mov.u32 	%r61, %ctaid.x;
	mul.lo.s32 	%r62, %r58, %r61;
	div.s32 	%r4, %r62, %r57;
	mad.lo.s32 	%r63, %r57, %r1, %r61;
	mul.lo.s32 	%r5, %r63, %r59;
	setp.ge.s32 	%p2, %r253, %r59;
	@%p2 bra 	$L__BB0_4;
	mov.u32 	%r6, %ntid.x;
	cvta.to.global.u64 	%rd3, %rd8;
	mov.u32 	%r242, %r253;
$L__BB0_3:
	add.s32 	%r64, %r242, %r5;
	mul.wide.s32 	%rd16, %r64, 4;
	add.s64 	%rd17, %rd3, %rd16;
	ld.global.nc.f32 	%f40, [%rd17];
	shl.b32 	%r65, %r242, 2;
	mov.u32 	%r66, shared;
	add.s32 	%r67, %r66, %r65;
	st.shared.f32 	[%r67], %f40;
	add.s32 	%r242, %r242, %r6;
	setp.lt.s32 	%p3, %r242, %r59;
	@%p3 bra 	$L__BB0_3;
$L__BB0_4:
	shl.b32 	%r68, %r59, 2;
	mov.u32 	%r69, shared;
	add.s32 	%r9, %r69, %r68;
	bar.sync 	0;
	mul.lo.s32 	%r70, %r60, %r1;
	cvta.to.global.u64 	%rd18, %rd9;
	mul.wide.s32 	%rd19, %r70, 4;
	add.s64 	%rd4, %rd18, %rd19;
	setp.ge.s32 	%p4, %r253, %r3;
	mov.f32 	%f220, 0fFF800000;
	@%p4 bra 	$L__BB0_23;
	setp.lt.s32 	%p5, %r59, 1;
	mov.u32 	%r10, %ntid.x;
	@%p5 bra 	$L__BB0_21;
	and.b32  	%r11, %r59, 15;
	and.b32  	%r12, %r59, 7;
	and.b32  	%r13, %r59, 3;
	mov.f32 	%f220, 0fFF800000;
	add.s32 	%r74, %r59, -1;
	mov.u32 	%r243, %r253;
$L__BB0_7:
	setp.lt.u32 	%p7, %r74, 15;
	div.s32 	%r75, %r243, %r56;
	mul.lo.s32 	%r76, %r75, %r56;
	sub.s32 	%r77, %r243, %r76;
	mul.wide.s32 	%rd20, %r75, 4;
	add.s64 	%rd21, %rd4, %rd20;
	ld.global.nc.u32 	%r78, [%rd21];
	mad.lo.s32 	%r79, %r78, %r56, %r77;
	mad.lo.s32 	%r80, %r79, %r58, %r4;
	mul.lo.s32 	%r15, %r80, %r59;
	mov.f32 	%f218, 0f00000000;
	mov.b32 	%r246, 0;
	@%p7 bra 	$L__BB0_10;
	mov.f32 	%f218, 0f00000000;
	mov.b32 	%r244, 0;
$L__BB0_9:
	.pragma "nounroll";
	shl.b32 	%r82, %r244, 2;
	mov.u32 	%r83, shared;
	add.s32 	%r84, %r83, %r82;
	ld.shared.v4.f32 	{%f47, %f48, %f49, %f50}, [%r84];
	add.s32 	%r85, %r244, %r15;
	mul.wide.s32 	%rd22, %r85, 4;
	add.s64 	%rd23, %rd1, %rd22;
	ld.global.nc.f32 	%f51, [%rd23];
	fma.rn.f32 	%f52, %f47, %f51, %f218;
	ld.global.nc.f32 	%f53, [%rd23+4];
	fma.rn.f32 	%f54, %f48, %f53, %f52;
	ld.global.nc.f32 	%f55, [%rd23+8];
	fma.rn.f32 	%f56, %f49, %f55, %f54;
	ld.global.nc.f32 	%f57, [%rd23+12];
	fma.rn.f32 	%f58, %f50, %f57, %f56;
	ld.shared.v4.f32 	{%f59, %f60, %f61, %f62}, [%r84+16];
	ld.global.nc.f32 	%f63, [%rd23+16];
	fma.rn.f32 	%f64, %f59, %f63, %f58;
	ld.global.nc.f32 	%f65, [%rd23+20];
	fma.rn.f32 	%f66, %f60, %f65, %f64;
	ld.global.nc.f32 	%f67, [%rd23+24];
	fma.rn.f32 	%f68, %f61, %f67, %f66;
	ld.global.nc.f32 	%f69, [%rd23+28];
	fma.rn.f32 	%f70, %f62, %f69, %f68;
	ld.shared.v4.f32 	{%f71, %f72, %f73, %f74}, [%r84+32];
	ld.global.nc.f32 	%f75, [%rd23+32];
	fma.rn.f32 	%f76, %f71, %f75, %f70;
	ld.global.nc.f32 	%f77, [%rd23+36];
	fma.rn.f32 	%f78, %f72, %f77, %f76;
	ld.global.nc.f32 	%f79, [%rd23+40];
	fma.rn.f32 	%f80, %f73, %f79, %f78;
	ld.global.nc.f32 	%f81, [%rd23+44];
	fma.rn.f32 	%f82, %f74, %f81, %f80;
	ld.shared.v4.f32 	{%f83, %f84, %f85, %f86}, [%r84+48];
	ld.global.nc.f32 	%f87, [%rd23+48];
	fma.rn.f32 	%f88, %f83, %f87, %f82;
	ld.global.nc.f32 	%f89, [%rd23+52];
	fma.rn.f32 	%f90, %f84, %f89, %f88;
	ld.global.nc.f32 	%f91, [%rd23+56];
	fma.rn.f32 	%f92, %f85, %f91, %f90;
	ld.global.nc.f32 	%f93, [%rd23+60];
	fma.rn.f32 	%f218, %f86, %f93, %f92;
	add.s32 	%r244, %r244, 16;
	and.b32  	%r246, %r59, 2147483632;
	setp.ne.s32 	%p8, %r244, %r246;
	@%p8 bra 	$L__BB0_9;
$L__BB0_10:
	setp.eq.s32 	%p9, %r11, 0;
	@%p9 bra 	$L__BB0_20;
	add.s32 	%r86, %r11, -1;
	setp.lt.u32 	%p10, %r86, 7;
	@%p10 bra 	$L__BB0_13;
	shl.b32 	%r87, %r246, 2;
	mov.u32 	%r88, shared;
	add.s32 	%r89, %r88, %r87;
	ld.shared.f32 	%f95, [%r89];
	add.s32 	%r90, %r246, %r15;
	mul.wide.s32 	%rd24, %r90, 4;
	add.s64 	%rd25, %rd1, %rd24;
	ld.global.nc.f32 	%f96, [%rd25];
	fma.rn.f32 	%f97, %f95, %f96, %f218;
	ld.shared.f32 	%f98, [%r89+4];
	ld.global.nc.f32 	%f99, [%rd25+4];
	fma.rn.f32 	%f100, %f98, %f99, %f97;
	ld.shared.f32 	%f101, [%r89+8];
	ld.global.nc.f32 	%f102, [%rd25+8];
	fma.rn.f32 	%f103, %f101, %f102, %f100;
	ld.shared.f32 	%f104, [%r89+12];
	ld.global.nc.f32 	%f105, [%rd25+12];
	fma.rn.f32 	%f106, %f104, %f105, %f103;
	ld.shared.f32 	%f107, [%r89+16];
	ld.global.nc.f32 	%f108, [%rd25+16];
	fma.rn.f32 	%f109, %f107, %f108, %f106;
	ld.shared.f32 	%f110, [%r89+20];
	ld.global.nc.f32 	%f111, [%rd25+20];
	fma.rn.f32 	%f112, %f110, %f111, %f109;
	ld.shared.f32 	%f113, [%r89+24];
	ld.global.nc.f32 	%f114, [%rd25+24];
	fma.rn.f32 	%f115, %f113, %f114, %f112;
	ld.shared.f32 	%f116, [%r89+28];
	ld.global.nc.f32 	%f117, [%rd25+28];
	fma.rn.f32 	%f218, %f116, %f117, %f115;
	add.s32 	%r246, %r246, 8;
$L__BB0_13:
	setp.eq.s32 	%p11, %r12, 0;
	@%p11 bra 	$L__BB0_20;
	add.s32 	%r91, %r12, -1;
	setp.lt.u32 	%p12, %r91, 3;
	@%p12 bra 	$L__BB0_16;
	shl.b32 	%r92, %r246, 2;
	mov.u32 	%r93, shared;
	add.s32 	%r94, %r93, %r92;
	ld.shared.f32 	%f119, [%r94];
	add.s32 	%r95, %r246, %r15;
	mul.wide.s32 	%rd26, %r95, 4;
	add.s64 	%rd27, %rd1, %rd26;
	ld.global.nc.f32 	%f120, [%rd27];
	fma.rn.f32 	%f121, %f119, %f120, %f218;
	ld.shared.f32 	%f122, [%r94+4];
	ld.global.nc.f32 	%f123, [%rd27+4];
	fma.rn.f32 	%f124, %f122, %f123, %f121;
	ld.shared.f32 	%f125, [%r94+8];
	ld.global.nc.f32 	%f126, [%rd27+8];
	fma.rn.f32 	%f127, %f125, %f126, %f124;
	ld.shared.f32 	%f128, [%r94+12];
	ld.global.nc.f32 	%f129, [%rd27+12];
	fma.rn.f32 	%f218, %f128, %f129, %f127;
	add.s32 	%r246, %r246, 4;
$L__BB0_16:
	setp.eq.s32 	%p13, %r13, 0;
	@%p13 bra 	$L__BB0_20;
	setp.eq.s32 	%p14, %r13, 1;
	shl.b32 	%r96, %r246, 2;
	mov.u32 	%r97, shared;
	add.s32 	%r24, %r97, %r96;
	ld.shared.f32 	%f130, [%r24];
	add.s32 	%r98, %r246, %r15;
	mul.wide.s32 	%rd28, %r98, 4;
	add.s64 	%rd5, %rd1, %rd28;
	ld.global.nc.f32 	%f131, [%rd5];
	fma.rn.f32 	%f218, %f130, %f131, %f218;
	@%p14 bra 	$L__BB0_20;
	setp.eq.s32 	%p15, %r13, 2;
	ld.shared.f32 	%f132, [%r24+4];
	ld.global.nc.f32 	%f133, [%rd5+4];
	fma.rn.f32 	%f218, %f132, %f133, %f218;
	@%p15 bra 	$L__BB0_20;
	ld.shared.f32 	%f134, [%r24+8];
	ld.global.nc.f32 	%f135, [%rd5+8];
	fma.rn.f32 	%f218, %f134, %f135, %f218;
$L__BB0_20:
	ld.param.f32 	%f209, [paged_decode_attention_f32_param_6];
	mul.f32 	%f136, %f209, %f218;
	shl.b32 	%r99, %r243, 2;
	add.s32 	%r100, %r9, %r99;
	st.shared.f32 	[%r100], %f136;
	max.f32 	%f220, %f220, %f136;
	mov.u32 	%r101, %ntid.x;
	add.s32 	%r243, %r243, %r101;
	setp.lt.s32 	%p16, %r243, %r3;
	@%p16 bra 	$L__BB0_7;
	bra.uni 	$L__BB0_23;
$L__BB0_21:
	ld.param.f32 	%f208, [paged_decode_attention_f32_param_6];
	mul.f32 	%f17, %f208, 0f00000000;
	mov.f32 	%f220, 0fFF800000;
	mov.u32 	%r248, %r253;
$L__BB0_22:
	shl.b32 	%r71, %r248, 2;
	add.s32 	%r72, %r9, %r71;
	st.shared.f32 	[%r72], %f17;
	max.f32 	%f220, %f220, %f17;
	add.s32 	%r248, %r248, %r10;
	setp.lt.s32 	%p6, %r248, %r3;
	@%p6 bra 	$L__BB0_22;
$L__BB0_23:
	shl.b32 	%r102, %r3, 2;
	add.s32 	%r28, %r9, %r102;
	shl.b32 	%r103, %r253, 2;
	add.s32 	%r29, %r28, %r103;
	st.shared.f32 	[%r29], %f220;
	bar.sync 	0;
	mov.u32 	%r30, %ntid.x;
	setp.lt.u32 	%p17, %r30, 2;
	@%p17 bra 	$L__BB0_28;
	mov.u32 	%r249, %r30;
$L__BB0_25:
	shr.u32 	%r32, %r249, 1;
	setp.ge.u32 	%p18, %r253, %r32;
	@%p18 bra 	$L__BB0_27;
	ld.shared.f32 	%f137, [%r29];
	shl.b32 	%r104, %r32, 2;
	add.s32 	%r105, %r29, %r104;
	ld.shared.f32 	%f138, [%r105];
	max.f32 	%f139, %f137, %f138;
	st.shared.f32 	[%r29], %f139;
$L__BB0_27:
	bar.sync 	0;
	setp.gt.u32 	%p19, %r249, 3;
	mov.u32 	%r249, %r32;
	@%p19 bra 	$L__BB0_25;
$L__BB0_28:
	setp.ge.s32 	%p20, %r253, %r3;
	ld.shared.f32 	%f21, [%r28];
	bar.sync 	0;
	mov.f32 	%f222, 0f00000000;
	@%p20 bra 	$L__BB0_31;
	mov.f32 	%f222, 0f00000000;
	mov.u32 	%r250, %r253;
$L__BB0_30:
	shl.b32 	%r106, %r250, 2;
	add.s32 	%r107, %r9, %r106;
	ld.shared.f32 	%f142, [%r107];
	sub.f32 	%f143, %f142, %f21;
	fma.rn.f32 	%f144, %f143, 0f3BBB989D, 0f3F000000;
	cvt.sat.f32.f32 	%f145, %f144;
	mov.f32 	%f146, 0f4B400001;
	mov.f32 	%f147, 0f437C0000;
	fma.rm.f32 	%f148, %f145, %f147, %f146;
	add.f32 	%f149, %f148, 0fCB40007F;
	neg.f32 	%f150, %f149;
	fma.rn.f32 	%f151, %f143, 0f3FB8AA3B, %f150;
	fma.rn.f32 	%f152, %f143, 0f32A57060, %f151;
	mov.b32 	%r108, %f148;
	shl.b32 	%r109, %r108, 23;
	mov.b32 	%f153, %r109;
	ex2.approx.ftz.f32 	%f154, %f152;
	mul.f32 	%f155, %f154, %f153;
	st.shared.f32 	[%r107], %f155;
	add.f32 	%f222, %f222, %f155;
	add.s32 	%r250, %r250, %r30;
	setp.lt.s32 	%p21, %r250, %r3;
	@%p21 bra 	$L__BB0_30;
$L__BB0_31:
	setp.lt.u32 	%p22, %r30, 2;
	st.shared.f32 	[%r29], %f222;
	bar.sync 	0;
	@%p22 bra 	$L__BB0_36;
	mov.u32 	%r251, %r30;
$L__BB0_33:
	shr.u32 	%r36, %r251, 1;
	setp.ge.u32 	%p23, %r253, %r36;
	@%p23 bra 	$L__BB0_35;
	shl.b32 	%r110, %r36, 2;
	add.s32 	%r111, %r29, %r110;
	ld.shared.f32 	%f156, [%r111];
	ld.shared.f32 	%f157, [%r29];
	add.f32 	%f158, %f156, %f157;
	st.shared.f32 	[%r29], %f158;
$L__BB0_35:
	bar.sync 	0;
	setp.gt.u32 	%p24, %r251, 3;
	mov.u32 	%r251, %r36;
	@%p24 bra 	$L__BB0_33;
$L__BB0_36:
	setp.ge.s32 	%p25, %r253, %r3;
	ld.shared.f32 	%f25, [%r28];
	bar.sync 	0;
	@%p25 bra 	$L__BB0_39;
	rcp.rn.f32 	%f26, %f25;
	mov.u32 	%r252, %r253;
$L__BB0_38:
	shl.b32 	%r112, %r252, 2;
	add.s32 	%r113, %r9, %r112;
	ld.shared.f32 	%f159, [%r113];
	mul.f32 	%f160, %f26, %f159;
	st.shared.f32 	[%r113], %f160;
	add.s32 	%r252, %r252, %r30;
	setp.lt.s32 	%p26, %r252, %r3;
	@%p26 bra 	$L__BB0_38;
$L__BB0_39:
	setp.ge.s32 	%p27, %r253, %r59;
	bar.sync 	0;
	@%p27 bra 	$L__BB0_54;
	ld.param.u64 	%rd91, [paged_decode_attention_f32_param_0];
	and.b32  	%r39, %r3, 7;
	add.s32 	%r40, %r39, -1;
	and.b32  	%r41, %r3, 3;
	and.b32  	%r42, %r3, 2147483640;
	and.b32  	%r43, %r3, 1;
	shl.b32 	%r114, %r59, 2;
	mov.u32 	%r115, shared;
	add.s32 	%r116, %r114, %r115;
	add.s32 	%r44, %r116, 16;
	cvta.to.global.u64 	%rd6, %rd91;
$L__BB0_41:
	setp.lt.s32 	%p28, %r3, 1;
	mov.f32 	%f230, 0f00000000;
	@%p28 bra 	$L__BB0_53;
	setp.lt.u32 	%p29, %r3, 8;
	mov.f32 	%f230, 0f00000000;
	mov.b32 	%r257, 0;
	@%p29 bra 	$L__BB0_45;
	mov.f32 	%f230, 0f00000000;
	mov.b32 	%r255, 0;
	mov.u32 	%r254, %r44;
$L__BB0_44:
	.pragma "nounroll";
	div.s32 	%r119, %r255, %r56;
	mul.lo.s32 	%r120, %r119, %r56;
	sub.s32 	%r121, %r255, %r120;
	mul.wide.s32 	%rd29, %r119, 4;
	add.s64 	%rd30, %rd4, %rd29;
	ld.global.nc.u32 	%r122, [%rd30];
	mad.lo.s32 	%r123, %r122, %r56, %r121;
	mad.lo.s32 	%r124, %r123, %r58, %r4;
	mad.lo.s32 	%r125, %r124, %r59, %r253;
	ld.shared.f32 	%f165, [%r254+-16];
	mul.wide.s32 	%rd31, %r125, 4;
	add.s64 	%rd32, %rd2, %rd31;
	ld.global.nc.f32 	%f166, [%rd32];
	fma.rn.f32 	%f167, %f165, %f166, %f230;
	add.s32 	%r126, %r255, 1;
	div.s32 	%r127, %r126, %r56;
	mul.lo.s32 	%r128, %r127, %r56;
	sub.s32 	%r129, %r126, %r128;
	mul.wide.s32 	%rd33, %r127, 4;
	add.s64 	%rd34, %rd4, %rd33;
	ld.global.nc.u32 	%r130, [%rd34];
	mad.lo.s32 	%r131, %r130, %r56, %r129;
	mad.lo.s32 	%r132, %r131, %r58, %r4;
	mad.lo.s32 	%r133, %r132, %r59, %r253;
	ld.shared.f32 	%f168, [%r254+-12];
	mul.wide.s32 	%rd35, %r133, 4;
	add.s64 	%rd36, %rd2, %rd35;
	ld.global.nc.f32 	%f169, [%rd36];
	fma.rn.f32 	%f170, %f168, %f169, %f167;
	add.s32 	%r134, %r255, 2;
	div.s32 	%r135, %r134, %r56;
	mul.lo.s32 	%r136, %r135, %r56;
	sub.s32 	%r137, %r134, %r136;
	mul.wide.s32 	%rd37, %r135, 4;
	add.s64 	%rd38, %rd4, %rd37;
	ld.global.nc.u32 	%r138, [%rd38];
	mad.lo.s32 	%r139, %r138, %r56, %r137;
	mad.lo.s32 	%r140, %r139, %r58, %r4;
	mad.lo.s32 	%r141, %r140, %r59, %r253;
	ld.shared.f32 	%f171, [%r254+-8];
	mul.wide.s32 	%rd39, %r141, 4;
	add.s64 	%rd40, %rd2, %rd39;
	ld.global.nc.f32 	%f172, [%rd40];
	fma.rn.f32 	%f173, %f171, %f172, %f170;
	add.s32 	%r142, %r255, 3;
	div.s32 	%r143, %r142, %r56;
	mul.lo.s32 	%r144, %r143, %r56;
	sub.s32 	%r145, %r142, %r144;
	mul.wide.s32 	%rd41, %r143, 4;
	add.s64 	%rd42, %rd4, %rd41;
	ld.global.nc.u32 	%r146, [%rd42];
	mad.lo.s32 	%r147, %r146, %r56, %r145;
	mad.lo.s32 	%r148, %r147, %r58, %r4;
	mad.lo.s32 	%r149, %r148, %r59, %r253;
	ld.shared.f32 	%f174, [%r254+-4];
	mul.wide.s32 	%rd43, %r149, 4;
	add.s64 	%rd44, %rd2, %rd43;
	ld.global.nc.f32 	%f175, [%rd44];
	fma.rn.f32 	%f176, %f174, %f175, %f173;
	add.s32 	%r150, %r255, 4;
	div.s32 	%r151, %r150, %r56;
	mul.lo.s32 	%r152, %r151, %r56;
	sub.s32 	%r153, %r150, %r152;
	mul.wide.s32 	%rd45, %r151, 4;
	add.s64 	%rd46, %rd4, %rd45;
	ld.global.nc.u32 	%r154, [%rd46];
	mad.lo.s32 	%r155, %r154, %r56, %r153;
	mad.lo.s32 	%r156, %r155, %r58, %r4;
	mad.lo.s32 	%r157, %r156, %r59, %r253;
	ld.shared.f32 	%f177, [%r254];
	mul.wide.s32 	%rd47, %r157, 4;
	add.s64 	%rd48, %rd2, %rd47;
	ld.global.nc.f32 	%f178, [%rd48];
	fma.rn.f32 	%f179, %f177, %f178, %f176;
	add.s32 	%r158, %r255, 5;
	div.s32 	%r159, %r158, %r56;
	mul.lo.s32 	%r160, %r159, %r56;
	sub.s32 	%r161, %r158, %r160;
	mul.wide.s32 	%rd49, %r159, 4;
	add.s64 	%rd50, %rd4, %rd49;
	ld.global.nc.u32 	%r162, [%rd50];
	mad.lo.s32 	%r163, %r162, %r56, %r161;
	mad.lo.s32 	%r164, %r163, %r58, %r4;
	mad.lo.s32 	%r165, %r164, %r59, %r253;
	ld.shared.f32 	%f180, [%r254+4];
	mul.wide.s32 	%rd51, %r165, 4;
	add.s64 	%rd52, %rd2, %rd51;
	ld.global.nc.f32 	%f181, [%rd52];
	fma.rn.f32 	%f182, %f180, %f181, %f179;
	add.s32 	%r166, %r255, 6;
	div.s32 	%r167, %r166, %r56;
	mul.lo.s32 	%r168, %r167, %r56;
	sub.s32 	%r169, %r166, %r168;
	mul.wide.s32 	%rd53, %r167, 4;
	add.s64 	%rd54, %rd4, %rd53;
	ld.global.nc.u32 	%r170, [%rd54];
	mad.lo.s32 	%r171, %r170, %r56, %r169;
	mad.lo.s32 	%r172, %r171, %r58, %r4;
	mad.lo.s32 	%r173, %r172, %r59, %r253;
	ld.shared.f32 	%f183, [%r254+8];
	mul.wide.s32 	%rd55, %r173, 4;
	add.s64 	%rd56, %rd2, %rd55;
	ld.global.nc.f32 	%f184, [%rd56];
	fma.rn.f32 	%f185, %f183, %f184, %f182;
	add.s32 	%r174, %r255, 7;
	div.s32 	%r175, %r174, %r56;
	mul.lo.s32 	%r176, %r175, %r56;
	sub.s32 	%r177, %r174, %r176;
	mul.wide.s32 	%rd57, %r175, 4;
	add.s64 	%rd58, %rd4, %rd57;
	ld.global.nc.u32 	%r178, [%rd58];
	mad.lo.s32 	%r179, %r178, %r56, %r177;
	mad.lo.s32 	%r180, %r179, %r58, %r4;
	mad.lo.s32 	%r181, %r180, %r59, %r253;
	ld.shared.f32 	%f186, [%r254+12];
	mul.wide.s32 	%rd59, %r181, 4;
	add.s64 	%rd60, %rd2, %rd59;
	ld.global.nc.f32 	%f187, [%rd60];
	fma.rn.f32 	%f230, %f186, %f187, %f185;
	add.s32 	%r254, %r254, 32;
	add.s32 	%r255, %r255, 8;
	setp.ne.s32 	%p30, %r255, %r42;
	mov.u32 	%r257, %r42;
	@%p30 bra 	$L__BB0_44;
$L__BB0_45:
	setp.eq.s32 	%p31, %r39, 0;
	@%p31 bra 	$L__BB0_53;
	setp.lt.u32 	%p32, %r40, 3;
	@%p32 bra 	$L__BB0_48;
	div.s32 	%r182, %r257, %r56;
	mul.lo.s32 	%r183, %r182, %r56;
	sub.s32 	%r184, %r257, %r183;
	mul.wide.s32 	%rd61, %r182, 4;
	add.s64 	%rd62, %rd4, %rd61;
	ld.global.nc.u32 	%r185, [%rd62];
	mad.lo.s32 	%r186, %r185, %r56, %r184;
	mad.lo.s32 	%r187, %r186, %r58, %r4;
	mad.lo.s32 	%r188, %r187, %r59, %r253;
	shl.b32 	%r189, %r257, 2;
	add.s32 	%r190, %r9, %r189;
	ld.shared.f32 	%f189, [%r190];
	mul.wide.s32 	%rd63, %r188, 4;
	add.s64 	%rd64, %rd2, %rd63;
	ld.global.nc.f32 	%f190, [%rd64];
	fma.rn.f32 	%f191, %f189, %f190, %f230;
	add.s32 	%r191, %r257, 1;
	div.s32 	%r192, %r191, %r56;
	mul.lo.s32 	%r193, %r192, %r56;
	sub.s32 	%r194, %r191, %r193;
	mul.wide.s32 	%rd65, %r192, 4;
	add.s64 	%rd66, %rd4, %rd65;
	ld.global.nc.u32 	%r195, [%rd66];
	mad.lo.s32 	%r196, %r195, %r56, %r194;
	mad.lo.s32 	%r197, %r196, %r58, %r4;
	mad.lo.s32 	%r198, %r197, %r59, %r253;
	ld.shared.f32 	%f192, [%r190+4];
	mul.wide.s32 	%rd67, %r198, 4;
	add.s64 	%rd68, %rd2, %rd67;
	ld.global.nc.f32 	%f193, [%rd68];
	fma.rn.f32 	%f194, %f192, %f193, %f191;
	add.s32 	%r199, %r257, 2;
	div.s32 	%r200, %r199, %r56;
	mul.lo.s32 	%r201, %r200, %r56;
	sub.s32 	%r202, %r199, %r201;
	mul.wide.s32 	%rd69, %r200, 4;
	add.s64 	%rd70, %rd4, %rd69;
	ld.global.nc.u32 	%r203, [%rd70];
	mad.lo.s32 	%r204, %r203, %r56, %r202;
	mad.lo.s32 	%r205, %r204, %r58, %r4;
	mad.lo.s32 	%r206, %r205, %r59, %r253;
	ld.shared.f32 	%f195, [%r190+8];
	mul.wide.s32 	%rd71, %r206, 4;
	add.s64 	%rd72, %rd2, %rd71;
	ld.global.nc.f32 	%f196, [%rd72];
	fma.rn.f32 	%f197, %f195, %f196, %f194;
	add.s32 	%r207, %r257, 3;
	div.s32 	%r208, %r207, %r56;
	mul.lo.s32 	%r209, %r208, %r56;
	sub.s32 	%r210, %r207, %r209;
	mul.wide.s32 	%rd73, %r208, 4;
	add.s64 	%rd74, %rd4, %rd73;
	ld.global.nc.u32 	%r211, [%rd74];
	mad.lo.s32 	%r212, %r211, %r56, %r210;
	mad.lo.s32 	%r213, %r212, %r58, %r4;
	mad.lo.s32 	%r214, %r213, %r59, %r253;
	ld.shared.f32 	%f198, [%r190+12];
	mul.wide.s32 	%rd75, %r214, 4;
	add.s64 	%rd76, %rd2, %rd75;
	ld.global.nc.f32 	%f199, [%rd76];
	fma.rn.f32 	%f230, %f198, %f199, %f197;
	add.s32 	%r257, %r257, 4;
$L__BB0_48:
	setp.eq.s32 	%p33, %r41, 0;
	@%p33 bra 	$L__BB0_53;
	setp.eq.s32 	%p34, %r41, 1;
	@%p34 bra 	$L__BB0_51;
	div.s32 	%r215, %r257, %r56;
	mul.lo.s32 	%r216, %r215, %r56;
	sub.s32 	%r217, %r257, %r216;
	mul.wide.s32 	%rd77, %r215, 4;
	add.s64 	%rd78, %rd4, %rd77;
	ld.global.nc.u32 	%r218, [%rd78];
	mad.lo.s32 	%r219, %r218, %r56, %r217;
	mad.lo.s32 	%r220, %r219, %r58, %r4;
	mad.lo.s32 	%r221, %r220, %r59, %r253;
	shl.b32 	%r222, %r257, 2;
	add.s32 	%r223, %r9, %r222;
	ld.shared.f32 	%f201, [%r223];
	mul.wide.s32 	%rd79, %r221, 4;
	add.s64 	%rd80, %rd2, %rd79;
	ld.global.nc.f32 	%f202, [%rd80];
	fma.rn.f32 	%f203, %f201, %f202, %f230;
	add.s32 	%r224, %r257, 1;
	div.s32 	%r225, %r224, %r56;
	mul.lo.s32 	%r226, %r225, %r56;
	sub.s32 	%r227, %r224, %r226;
	mul.wide.s32 	%rd81, %r225, 4;
	add.s64 	%rd82, %rd4, %rd81;
	ld.global.nc.u32 	%r228, [%rd82];
	mad.lo.s32 	%r229, %r228, %r56, %r227;
	mad.lo.s32 	%r230, %r229, %r58, %r4;
	mad.lo.s32 	%r231, %r230, %r59, %r253;
	ld.shared.f32 	%f204, [%r223+4];
	mul.wide.s32 	%rd83, %r231, 4;
	add.s64 	%rd84, %rd2, %rd83;
	ld.global.nc.f32 	%f205, [%rd84];
	fma.rn.f32 	%f230, %f204, %f205, %f203;
	add.s32 	%r257, %r257, 2;
$L__BB0_51:
	setp.eq.s32 	%p35, %r43, 0;
	@%p35 bra 	$L__BB0_53;
	div.s32 	%r232, %r257, %r56;
	mul.lo.s32 	%r233, %r232, %r56;
	sub.s32 	%r234, %r257, %r233;
	mul.wide.s32 	%rd85, %r232, 4;
	add.s64 	%rd86, %rd4, %rd85;
	ld.global.nc.u32 	%r235, [%rd86];
	mad.lo.s32 	%r236, %r235, %r56, %r234;
	mad.lo.s32 	%r237, %r236, %r58, %r4;
	mad.lo.s32 	%r238, %r237, %r59, %r253;
	shl.b32 	%r239, %r257, 2;
	add.s32 	%r240, %r9, %r239;
	ld.shared.f32 	%f206, [%r240];
	mul.wide.s32 	%rd87, %r238, 4;
	add.s64 	%rd88, %rd2, %rd87;
	ld.global.nc.f32 	%f207, [%rd88];
	fma.rn.f32 	%f230, %f206, %f207, %f230;
$L__BB0_53:
	add.s32 	%r241, %r253, %r5;
	mul.wide.s32 	%rd89, %r241, 4;
	add.s64 	%rd90, %rd6, %rd89;
	st.global.f32 	[%rd90], %f230;
	add.s32 	%r253, %r253, %r30;
	setp.lt.s32 	%p36, %r253, %r59;
	@%p36 bra 	$L__BB0_41;
$L__BB0_54:
	ret;

}
	// .globl	paged_decode_attention_f16
.visible .entry paged_decode_attention_f16(
	.param .u64 .ptr .align 1 paged_decode_attention_f16_param_0,
	.param .u64 .ptr .align 1 paged_decode_attention_f16_param_1,
	.param .u64 .ptr .align 1 paged_decode_attention_f16_param_2,
	.param .u64 .ptr .align 1 paged_decode_attention_f16_param_3,
	.param .u64 .ptr .align 1 paged_decode_attention_f16_param_4,
	.param .u64 .ptr .align 1 paged_decode_attention_f16_param_5,
	.param .f32 paged_decode_attention_f16_param_6,
	.param .u32 paged_decode_attention_f16_param_7,
	.param .u32 paged_decode_attention_f16_param_8,
	.param .u32 paged_decode_attention_f16_param_9,
	.param .u32 paged_decode_attention_f16_param_10,
	.param .u32 paged_decode_attention_f16_param_11
)
{
	.reg .pred 	%p<37>;
	.reg .b16 	%rs<49>;
	.reg .b32 	%r<259>;
	.reg .b32 	%f<232>;
	.reg .b64 	%rd<92>;

	ld.param.u64 	%rd9, [paged_decode_attention_f16_param_1];
	ld.param.u64 	%rd11, [paged_decode_attention_f16_param_2];
	ld.param.u64 	%rd12, [paged_decode_attention_f16_param_3];
	ld.param.u64 	%rd10, [paged_decode_attention_f16_param_4];
	ld.param.u64 	%rd13, [paged_decode_attention_f16_param_5];
	ld.param.u32 	%r56, [paged_decode_attention_f16_param_7];
	ld.param.u32 	%r57, [paged_decode_attention_f16_param_8];
	ld.param.u32 	%r58, [paged_decode_attention_f16_param_9];
	ld.param.u32 	%r59, [paged_decode_attention_f16_param_10];
	ld.param.u32 	%r60, [paged_decode_attention_f16_param_11];
	cvta.to.global.u64 	%rd1, %rd11;
	cvta.to.global.u64 	%rd2, %rd12;
	cvta.to.global.u64 	%rd14, %rd13;
	mov.u32 	%r1, %ctaid.y;
	mov.u32 	%r253, %tid.x;
	mul.wide.u32 	%rd15, %r1, 4;
	add.s64 	%rd16, %rd14, %rd15;
	ld.global.nc.u32 	%r3, [%rd16];
	setp.eq.s32 	%p1, %r3, 0;
	@%p1 bra 	$L__BB1_54;
	mov.u32 	%r61, %ctaid.x;
	cvta.to.global.u64 	%rd3, %rd10;
	mul.lo.s32 	%r62, %r58, %r61;
	div.s32 	%r4, %r62, %r57;
	mad.lo.s32 	%r63, %r57, %r1, %r61;
	mul.lo.s32 	%r5, %r63, %r59;
	setp.ge.s32 	%p2, %r253, %r59;
	@%p2 bra 	$L__BB1_4;
	mov.u32 	%r6, %ntid.x;
	cvta.to.global.u64 	%rd4, %rd9;
	mov.u32 	%r242, %r253;
$L__BB1_3:
	add.s32 	%r64, %r242, %r5;
	mul.wide.s32 	%rd17, %r64, 2;
	add.s64 	%rd18, %rd4, %rd17;
	ld.global.nc.u16 	%rs1, [%rd18];
	// begin inline asm
	{  cvt.f32.f16 %f40, %rs1;}

	// end inline asm
	shl.b32 	%r65, %r242, 2;
	mov.u32 	%r66, shared;
	add.s32 	%r67, %r66, %r65;
	st.shared.f32 	[%r67], %f40;
	add.s32 	%r242, %r242, %r6;
	setp.lt.s32 	%p3, %r242, %r59;
	@%p3 bra 	$L__BB1_3;
$L__BB1_4:
	shl.b32 	%r68, %r59, 2;
	mov.u32 	%r69, shared;
	add.s32 	%r9, %r69, %r68;
	mul.lo.s32 	%r70, %r60, %r1;
	mul.wide.s32 	%rd19, %r70, 4;
	add.s64 	%rd5, %rd3, %rd19;
	bar.sync 	0;
	setp.ge.s32 	%p4, %r253, %r3;
	mov.f32 	%f221, 0fFF800000;
	@%p4 bra 	$L__BB1_23;
	setp.lt.s32 	%p5, %r59, 1;
	mov.u32 	%r10, %ntid.x;
	@%p5 bra 	$L__BB1_21;
	and.b32  	%r11, %r59, 15;
	and.b32  	%r12, %r59, 7;
	and.b32  	%r13, %r59, 3;
	mov.f32 	%f221, 0fFF800000;
	add.s32 	%r74, %r59, -1;
	mov.u32 	%r243, %r253;
$L__BB1_7:
	setp.lt.u32 	%p7, %r74, 15;
	div.s32 	%r75, %r243, %r56;
	mul.lo.s32 	%r76, %r75, %r56;
	sub.s32 	%r77, %r243, %r76;
	mul.wide.s32 	%rd20, %r75, 4;
	add.s64 	%rd21, %rd5, %rd20;
	ld.global.nc.u32 	%r78, [%rd21];
	mad.lo.s32 	%r79, %r78, %r56, %r77;
	mad.lo.s32 	%r80, %r79, %r58, %r4;
	mul.lo.s32 	%r15, %r80, %r59;
	mov.f32 	%f219, 0f00000000;
	mov.b32 	%r246, 0;
	@%p7 bra 	$L__BB1_10;
	mov.f32 	%f219, 0f00000000;
	mov.b32 	%r244, 0;
$L__BB1_9:
	.pragma "nounroll";
	shl.b32 	%r82, %r244, 2;
	mov.u32 	%r83, shared;
	add.s32 	%r84, %r83, %r82;
	ld.shared.v4.f32 	{%f63, %f64, %f65, %f66}, [%r84];
	add.s32 	%r85, %r244, %r15;
	mul.wide.s32 	%rd22, %r85, 2;
	add.s64 	%rd23, %rd1, %rd22;
	ld.global.nc.u16 	%rs2, [%rd23];
	// begin inline asm
	{  cvt.f32.f16 %f47, %rs2;}

	// end inline asm
	fma.rn.f32 	%f67, %f63, %f47, %f219;
	ld.global.nc.u16 	%rs3, [%rd23+2];
	// begin inline asm
	{  cvt.f32.f16 %f48, %rs3;}

	// end inline asm
	fma.rn.f32 	%f68, %f64, %f48, %f67;
	ld.global.nc.u16 	%rs4, [%rd23+4];
	// begin inline asm
	{  cvt.f32.f16 %f49, %rs4;}

	// end inline asm
	fma.rn.f32 	%f69, %f65, %f49, %f68;
	ld.global.nc.u16 	%rs5, [%rd23+6];
	// begin inline asm
	{  cvt.f32.f16 %f50, %rs5;}

	// end inline asm
	fma.rn.f32 	%f70, %f66, %f50, %f69;
	ld.shared.v4.f32 	{%f71, %f72, %f73, %f74}, [%r84+16];
	ld.global.nc.u16 	%rs6, [%rd23+8];
	// begin inline asm
	{  cvt.f32.f16 %f51, %rs6;}

	// end inline asm
	fma.rn.f32 	%f75, %f71, %f51, %f70;
	ld.global.nc.u16 	%rs7, [%rd23+10];
	// begin inline asm
	{  cvt.f32.f16 %f52, %rs7;}

	// end inline asm
	fma.rn.f32 	%f76, %f72, %f52, %f75;
	ld.global.nc.u16 	%rs8, [%rd23+12];
	// begin inline asm
	{  cvt.f32.f16 %f53, %rs8;}

	// end inline asm
	fma.rn.f32 	%f77, %f73, %f53, %f76;
	ld.global.nc.u16 	%rs9, [%rd23+14];
	// begin inline asm
	{  cvt.f32.f16 %f54, %rs9;}

	// end inline asm
	fma.rn.f32 	%f78, %f74, %f54, %f77;
	ld.shared.v4.f32 	{%f79, %f80, %f81, %f82}, [%r84+32];
	ld.global.nc.u16 	%rs10, [%rd23+16];
	// begin inline asm
	{  cvt.f32.f16 %f55, %rs10;}

	// end inline asm
	fma.rn.f32 	%f83, %f79, %f55, %f78;
	ld.global.nc.u16 	%rs11, [%rd23+18];
	// begin inline asm
	{  cvt.f32.f16 %f56, %rs11;}

	// end inline asm
	fma.rn.f32 	%f84, %f80, %f56, %f83;
	ld.global.nc.u16 	%rs12, [%rd23+20];
	// begin inline asm
	{  cvt.f32.f16 %f57, %rs12;}

	// end inline asm
	fma.rn.f32 	%f85, %f81, %f57, %f84;
	ld.global.nc.u16 	%rs13, [%rd23+22];
	// begin inline asm
	{  cvt.f32.f16 %f58, %rs13;}

	// end inline asm
	fma.rn.f32 	%f86, %f82, %f58, %f85;
	ld.shared.v4.f32 	{%f87, %f88, %f89, %f90}, [%r84+48];
	ld.global.nc.u16 	%rs14, [%rd23+24];
	// begin inline asm
	{  cvt.f32.f16 %f59, %rs14;}

	// end inline asm
	fma.rn.f32 	%f91, %f87, %f59, %f86;
	ld.global.nc.u16 	%rs15, [%rd23+26];
	// begin inline asm
	{  cvt.f32.f16 %f60, %rs15;}

	// end inline asm
	fma.rn.f32 	%f92, %f88, %f60, %f91;
	ld.global.nc.u16 	%rs16, [%rd23+28];
	// begin inline asm
	{  cvt.f32.f16 %f61, %rs16;}

	// end inline asm
	fma.rn.f32 	%f93, %f89, %f61, %f92;
	ld.global.nc.u16 	%rs17, [%rd23+30];
	// begin inline asm
	{  cvt.f32.f16 %f62, %rs17;}

	// end inline asm
	fma.rn.f32 	%f219, %f90, %f62, %f93;
	add.s32 	%r244, %r244, 16;
	and.b32  	%r246, %r59, 2147483632;
	setp.ne.s32 	%p8, %r244, %r246;
	@%p8 bra 	$L__BB1_9;
$L__BB1_10:
	setp.eq.s32 	%p9, %r11, 0;
	@%p9 bra 	$L__BB1_20;
	add.s32 	%r86, %r11, -1;
	setp.lt.u32 	%p10, %r86, 7;
	@%p10 bra 	$L__BB1_13;
	shl.b32 	%r87, %r246, 2;
	mov.u32 	%r88, shared;
	add.s32 	%r89, %r88, %r87;
	ld.shared.f32 	%f103, [%r89];
	add.s32 	%r90, %r246, %r15;
	mul.wide.s32 	%rd24, %r90, 2;
	add.s64 	%rd25, %rd1, %rd24;
	ld.global.nc.u16 	%rs18, [%rd25];
	// begin inline asm
	{  cvt.f32.f16 %f95, %rs18;}

	// end inline asm
	fma.rn.f32 	%f104, %f103, %f95, %f219;
	ld.shared.f32 	%f105, [%r89+4];
	ld.global.nc.u16 	%rs19, [%rd25+2];
	// begin inline asm
	{  cvt.f32.f16 %f96, %rs19;}

	// end inline asm
	fma.rn.f32 	%f106, %f105, %f96, %f104;
	ld.shared.f32 	%f107, [%r89+8];
	ld.global.nc.u16 	%rs20, [%rd25+4];
	// begin inline asm
	{  cvt.f32.f16 %f97, %rs20;}

	// end inline asm
	fma.rn.f32 	%f108, %f107, %f97, %f106;
	ld.shared.f32 	%f109, [%r89+12];
	ld.global.nc.u16 	%rs21, [%rd25+6];
	// begin inline asm
	{  cvt.f32.f16 %f98, %rs21;}

	// end inline asm
	fma.rn.f32 	%f110, %f109, %f98, %f108;
	ld.shared.f32 	%f111, [%r89+16];
	ld.global.nc.u16 	%rs22, [%rd25+8];
	// begin inline asm
	{  cvt.f32.f16 %f99, %rs22;}

	// end inline asm
	fma.rn.f32 	%f112, %f111, %f99, %f110;
	ld.shared.f32 	%f113, [%r89+20];
	ld.global.nc.u16 	%rs23, [%rd25+10];
	// begin inline asm
	{  cvt.f32.f16 %f100, %rs23;}

	// end inline asm
	fma.rn.f32 	%f114, %f113, %f100, %f112;
	ld.shared.f32 	%f115, [%r89+24];
	ld.global.nc.u16 	%rs24, [%rd25+12];
	// begin inline asm
	{  cvt.f32.f16 %f101, %rs24;}

	// end inline asm
	fma.rn.f32 	%f116, %f115, %f101, %f114;
	ld.shared.f32 	%f117, [%r89+28];
	ld.global.nc.u16 	%rs25, [%rd25+14];
	// begin inline asm
	{  cvt.f32.f16 %f102, %rs25;}

	// end inline asm
	fma.rn.f32 	%f219, %f117, %f102, %f116;
	add.s32 	%r246, %r246, 8;
$L__BB1_13:
	setp.eq.s32 	%p11, %r12, 0;
	@%p11 bra 	$L__BB1_20;
	add.s32 	%r91, %r12, -1;
	setp.lt.u32 	%p12, %r91, 3;
	@%p12 bra 	$L__BB1_16;
	shl.b32 	%r92, %r246, 2;
	mov.u32 	%r93, shared;
	add.s32 	%r94, %r93, %r92;
	ld.shared.f32 	%f123, [%r94];
	add.s32 	%r95, %r246, %r15;
	mul.wide.s32 	%rd26, %r95, 2;
	add.s64 	%rd27, %rd1, %rd26;
	ld.global.nc.u16 	%rs26, [%rd27];
	// begin inline asm
	{  cvt.f32.f16 %f119, %rs26;}

	// end inline asm
	fma.rn.f32 	%f124, %f123, %f119, %f219;
	ld.shared.f32 	%f125, [%r94+4];
	ld.global.nc.u16 	%rs27, [%rd27+2];
	// begin inline asm
	{  cvt.f32.f16 %f120, %rs27;}

	// end inline asm
	fma.rn.f32 	%f126, %f125, %f120, %f124;
	ld.shared.f32 	%f127, [%r94+8];
	ld.global.nc.u16 	%rs28, [%rd27+4];
	// begin inline asm
	{  cvt.f32.f16 %f121, %rs28;}

	// end inline asm
	fma.rn.f32 	%f128, %f127, %f121, %f126;
	ld.shared.f32 	%f129, [%r94+12];
	ld.global.nc.u16 	%rs29, [%rd27+6];
	// begin inline asm
	{  cvt.f32.f16 %f122, %rs29;}

	// end inline asm
	fma.rn.f32 	%f219, %f129, %f122, %f128;
	add.s32 	%r246, %r246, 4;
$L__BB1_16:
	setp.eq.s32 	%p13, %r13, 0;
	@%p13 bra 	$L__BB1_20;
	setp.eq.s32 	%p14, %r13, 1;
	shl.b32 	%r96, %r246, 2;
	mov.u32 	%r97, shared;
	add.s32 	%r24, %r97, %r96;
	ld.shared.f32 	%f131, [%r24];
	add.s32 	%r98, %r246, %r15;
	mul.wide.s32 	%rd28, %r98, 2;
	add.s64 	%rd6, %rd1, %rd28;
	ld.global.nc.u16 	%rs30, [%rd6];
	// begin inline asm
	{  cvt.f32.f16 %f130, %rs30;}

	// end inline asm
	fma.rn.f32 	%f219, %f131, %f130, %f219;
	@%p14 bra 	$L__BB1_20;
	setp.eq.s32 	%p15, %r13, 2;
	ld.shared.f32 	%f133, [%r24+4];
	ld.global.nc.u16 	%rs31, [%rd6+2];
	// begin inline asm
	{  cvt.f32.f16 %f132, %rs31;}

	// end inline asm
	fma.rn.f32 	%f219, %f133, %f132, %f219;
	@%p15 bra 	$L__BB1_20;
	ld.shared.f32 	%f135, [%r24+8];
	ld.global.nc.u16 	%rs32, [%rd6+4];
	// begin inline asm
	{  cvt.f32.f16 %f134, %rs32;}

	// end inline asm
	fma.rn.f32 	%f219, %f135, %f134, %f219;
$L__BB1_20:
	ld.param.f32 	%f210, [paged_decode_attention_f16_param_6];
	mul.f32 	%f136, %f210, %f219;
	shl.b32 	%r99, %r243, 2;
	add.s32 	%r100, %r9, %r99;
	st.shared.f32 	[%r100], %f136;
	max.f32 	%f221, %f221, %f136;
	mov.u32 	%r101, %ntid.x;
	add.s32 	%r243, %r243, %r101;
	setp.lt.s32 	%p16, %r243, %r3;
	@%p16 bra 	$L__BB1_7;
	bra.uni 	$L__BB1_23;
$L__BB1_21:
	ld.param.f32 	%f209, [paged_decode_attention_f16_param_6];
	mul.f32 	%f17, %f209, 0f00000000;
	mov.f32 	%f221, 0fFF800000;
	mov.u32 	%r248, %r253;
$L__BB1_22:
	shl.b32 	%r71, %r248, 2;
	add.s32 	%r72, %r9, %r71;
	st.shared.f32 	[%r72], %f17;
	max.f32 	%f221, %f221, %f17;
	add.s32 	%r248, %r248, %r10;
	setp.lt.s32 	%p6, %r248, %r3;
	@%p6 bra 	$L__BB1_22;
$L__BB1_23:
	shl.b32 	%r102, %r3, 2;
	add.s32 	%r28, %r9, %r102;
	shl.b32 	%r103, %r253, 2;
	add.s32 	%r29, %r28, %r103;
	st.shared.f32 	[%r29], %f221;
	bar.sync 	0;
	mov.u32 	%r30, %ntid.x;
	setp.lt.u32 	%p17, %r30, 2;
	@%p17 bra 	$L__BB1_28;
	mov.u32 	%r249, %r30;
$L__BB1_25:
	shr.u32 	%r32, %r249, 1;
	setp.ge.u32 	%p18, %r253, %r32;
	@%p18 bra 	$L__BB1_27;
	ld.shared.f32 	%f137, [%r29];
	shl.b32 	%r104, %r32, 2;
	add.s32 	%r105, %r29, %r104;
	ld.shared.f32 	%f138, [%r105];
	max.f32 	%f139, %f137, %f138;
	st.shared.f32 	[%r29], %f139;
$L__BB1_27:
	bar.sync 	0;
	setp.gt.u32 	%p19, %r249, 3;
	mov.u32 	%r249, %r32;
	@%p19 bra 	$L__BB1_25;
$L__BB1_28:
	setp.ge.s32 	%p20, %r253, %r3;
	ld.shared.f32 	%f21, [%r28];
	bar.sync 	0;
	mov.f32 	%f223, 0f00000000;
	@%p20 bra 	$L__BB1_31;
	mov.f32 	%f223, 0f00000000;
	mov.u32 	%r250, %r253;
$L__BB1_30:
	shl.b32 	%r106, %r250, 2;
	add.s32 	%r107, %r9, %r106;
	ld.shared.f32 	%f142, [%r107];
	sub.f32 	%f143, %f142, %f21;
	fma.rn.f32 	%f144, %f143, 0f3BBB989D, 0f3F000000;
	cvt.sat.f32.f32 	%f145, %f144;
	mov.f32 	%f146, 0f4B400001;
	mov.f32 	%f147, 0f437C0000;
	fma.rm.f32 	%f148, %f145, %f147, %f146;
	add.f32 	%f149, %f148, 0fCB40007F;
	neg.f32 	%f150, %f149;
	fma.rn.f32 	%f151, %f143, 0f3FB8AA3B, %f150;
	fma.rn.f32 	%f152, %f143, 0f32A57060, %f151;
	mov.b32 	%r108, %f148;
	shl.b32 	%r109, %r108, 23;
	mov.b32 	%f153, %r109;
	ex2.approx.ftz.f32 	%f154, %f152;
	mul.f32 	%f155, %f154, %f153;
	st.shared.f32 	[%r107], %f155;
	add.f32 	%f223, %f223, %f155;
	add.s32 	%r250, %r250, %r30;
	setp.lt.s32 	%p21, %r250, %r3;
	@%p21 bra 	$L__BB1_30;
$L__BB1_31:
	setp.lt.u32 	%p22, %r30, 2;
	st.shared.f32 	[%r29], %f223;
	bar.sync 	0;
	@%p22 bra 	$L__BB1_36;
	mov.u32 	%r251, %r30;
$L__BB1_33:
	shr.u32 	%r36, %r251, 1;
	setp.ge.u32 	%p23, %r253, %r36;
	@%p23 bra 	$L__BB1_35;
	shl.b32 	%r110, %r36, 2;
	add.s32 	%r111, %r29, %r110;
	ld.shared.f32 	%f156, [%r111];
	ld.shared.f32 	%f157, [%r29];
	add.f32 	%f158, %f156, %f157;
	st.shared.f32 	[%r29], %f158;
$L__BB1_35:
	bar.sync 	0;
	setp.gt.u32 	%p24, %r251, 3;
	mov.u32 	%r251, %r36;
	@%p24 bra 	$L__BB1_33;
$L__BB1_36:
	setp.ge.s32 	%p25, %r253, %r3;
	ld.shared.f32 	%f25, [%r28];
	bar.sync 	0;
	@%p25 bra 	$L__BB1_39;
	rcp.rn.f32 	%f26, %f25;
	mov.u32 	%r252, %r253;
$L__BB1_38:
	shl.b32 	%r112, %r252, 2;
	add.s32 	%r113, %r9, %r112;
	ld.shared.f32 	%f159, [%r113];
	mul.f32 	%f160, %f26, %f159;
	st.shared.f32 	[%r113], %f160;
	add.s32 	%r252, %r252, %r30;
	setp.lt.s32 	%p26, %r252, %r3;
	@%p26 bra 	$L__BB1_38;
$L__BB1_39:
	setp.ge.s32 	%p27, %r253, %r59;
	bar.sync 	0;
	@%p27 bra 	$L__BB1_54;
	ld.param.u64 	%rd91, [paged_decode_attention_f16_param_0];
	and.b32  	%r39, %r3, 7;
	add.s32 	%r40, %r39, -1;
	and.b32  	%r41, %r3, 3;
	and.b32  	%r42, %r3, 2147483640;
	and.b32  	%r43, %r3, 1;
	shl.b32 	%r114, %r59, 2;
	mov.u32 	%r115, shared;
	add.s32 	%r116, %r114, %r115;
	add.s32 	%r44, %r116, 16;
	cvta.to.global.u64 	%rd7, %rd91;
$L__BB1_41:
	setp.lt.s32 	%p28, %r3, 1;
	mov.f32 	%f231, 0f00000000;
	@%p28 bra 	$L__BB1_53;
	setp.lt.u32 	%p29, %r3, 8;
	mov.f32 	%f231, 0f00000000;
	mov.b32 	%r257, 0;
	@%p29 bra 	$L__BB1_45;
	mov.f32 	%f231, 0f00000000;
	mov.b32 	%r255, 0;
	mov.u32 	%r254, %r44;
$L__BB1_44:
	.pragma "nounroll";
	div.s32 	%r119, %r255, %r56;
	mul.lo.s32 	%r120, %r119, %r56;
	sub.s32 	%r121, %r255, %r120;
	mul.wide.s32 	%rd29, %r119, 4;
	add.s64 	%rd30, %rd5, %rd29;
	ld.global.nc.u32 	%r122, [%rd30];
	mad.lo.s32 	%r123, %r122, %r56, %r121;
	mad.lo.s32 	%r124, %r123, %r58, %r4;
	mad.lo.s32 	%r125, %r124, %r59, %r253;
	ld.shared.f32 	%f173, [%r254+-16];
	mul.wide.s32 	%rd31, %r125, 2;
	add.s64 	%rd32, %rd2, %rd31;
	ld.global.nc.u16 	%rs33, [%rd32];
	// begin inline asm
	{  cvt.f32.f16 %f165, %rs33;}

	// end inline asm
	fma.rn.f32 	%f174, %f173, %f165, %f231;
	add.s32 	%r126, %r255, 1;
	div.s32 	%r127, %r126, %r56;
	mul.lo.s32 	%r128, %r127, %r56;
	sub.s32 	%r129, %r126, %r128;
	mul.wide.s32 	%rd33, %r127, 4;
	add.s64 	%rd34, %rd5, %rd33;
	ld.global.nc.u32 	%r130, [%rd34];
	mad.lo.s32 	%r131, %r130, %r56, %r129;
	mad.lo.s32 	%r132, %r131, %r58, %r4;
	mad.lo.s32 	%r133, %r132, %r59, %r253;
	ld.shared.f32 	%f175, [%r254+-12];
	mul.wide.s32 	%rd35, %r133, 2;
	add.s64 	%rd36, %rd2, %rd35;
	ld.global.nc.u16 	%rs34, [%rd36];
	// begin inline asm
	{  cvt.f32.f16 %f166, %rs34;}

	// end inline asm
	fma.rn.f32 	%f176, %f175, %f166, %f174;
	add.s32 	%r134, %r255, 2;
	div.s32 	%r135, %r134, %r56;
	mul.lo.s32 	%r136, %r135, %r56;
	sub.s32 	%r137, %r134, %r136;
	mul.wide.s32 	%rd37, %r135, 4;
	add.s64 	%rd38, %rd5, %rd37;
	ld.global.nc.u32 	%r138, [%rd38];
	mad.lo.s32 	%r139, %r138, %r56, %r137;
	mad.lo.s32 	%r140, %r139, %r58, %r4;
	mad.lo.s32 	%r141, %r140, %r59, %r253;
	ld.shared.f32 	%f177, [%r254+-8];
	mul.wide.s32 	%rd39, %r141, 2;
	add.s64 	%rd40, %rd2, %rd39;
	ld.global.nc.u16 	%rs35, [%rd40];
	// begin inline asm
	{  cvt.f32.f16 %f167, %rs35;}

	// end inline asm
	fma.rn.f32 	%f178, %f177, %f167, %f176;
	add.s32 	%r142, %r255, 3;
	div.s32 	%r143, %r142, %r56;
	mul.lo.s32 	%r144, %r143, %r56;
	sub.s32 	%r145, %r142, %r144;
	mul.wide.s32 	%rd41, %r143, 4;
	add.s64 	%rd42, %rd5, %rd41;
	ld.global.nc.u32 	%r146, [%rd42];
	mad.lo.s32 	%r147, %r146, %r56, %r145;
	mad.lo.s32 	%r148, %r147, %r58, %r4;
	mad.lo.s32 	%r149, %r148, %r59, %r253;
	ld.shared.f32 	%f179, [%r254+-4];
	mul.wide.s32 	%rd43, %r149, 2;
	add.s64 	%rd44, %rd2, %rd43;
	ld.global.nc.u16 	%rs36, [%rd44];
	// begin inline asm
	{  cvt.f32.f16 %f168, %rs36;}

	// end inline asm
	fma.rn.f32 	%f180, %f179, %f168, %f178;
	add.s32 	%r150, %r255, 4;
	div.s32 	%r151, %r150, %r56;
	mul.lo.s32 	%r152, %r151, %r56;
	sub.s32 	%r153, %r150, %r152;
	mul.wide.s32 	%rd45, %r151, 4;
	add.s64 	%rd46, %rd5, %rd45;
	ld.global.nc.u32 	%r154, [%rd46];
	mad.lo.s32 	%r155, %r154, %r56, %r153;
	mad.lo.s32 	%r156, %r155, %r58, %r4;
	mad.lo.s32 	%r157, %r156, %r59, %r253;
	ld.shared.f32 	%f181, [%r254];
	mul.wide.s32 	%rd47, %r157, 2;
	add.s64 	%rd48, %rd2, %rd47;
	ld.global.nc.u16 	%rs37, [%rd48];
	// begin inline asm
	{  cvt.f32.f16 %f169, %rs37;}

	// end inline asm
	fma.rn.f32 	%f182, %f181, %f169, %f180;
	add.s32 	%r158, %r255, 5;
	div.s32 	%r159, %r158, %r56;
	mul.lo.s32 	%r160, %r159, %r56;
	sub.s32 	%r161, %r158, %r160;
	mul.wide.s32 	%rd49, %r159, 4;
	add.s64 	%rd50, %rd5, %rd49;
	ld.global.nc.u32 	%r162, [%rd50];
	mad.lo.s32 	%r163, %r162, %r56, %r161;
	mad.lo.s32 	%r164, %r163, %r58, %r4;
	mad.lo.s32 	%r165, %r164, %r59, %r253;
	ld.shared.f32 	%f183, [%r254+4];
	mul.wide.s32 	%rd51, %r165, 2;
	add.s64 	%rd52, %rd2, %rd51;
	ld.global.nc.u16 	%rs38, [%rd52];
	// begin inline asm
	{  cvt.f32.f16 %f170, %rs38;}

	// end inline asm
	fma.rn.f32 	%f184, %f183, %f170, %f182;
	add.s32 	%r166, %r255, 6;
	div.s32 	%r167, %r166, %r56;
	mul.lo.s32 	%r168, %r167, %r56;
	sub.s32 	%r169, %r166, %r168;
	mul.wide.s32 	%rd53, %r167, 4;
	add.s64 	%rd54, %rd5, %rd53;
	ld.global.nc.u32 	%r170, [%rd54];
	mad.lo.s32 	%r171, %r170, %r56, %r169;
	mad.lo.s32 	%r172, %r171, %r58, %r4;
	mad.lo.s32 	%r173, %r172, %r59, %r253;
	ld.shared.f32 	%f185, [%r254+8];
	mul.wide.s32 	%rd55, %r173, 2;
	add.s64 	%rd56, %rd2, %rd55;
	ld.global.nc.u16 	%rs39, [%rd56];
	// begin inline asm
	{  cvt.f32.f16 %f171, %rs39;}

	// end inline asm
	fma.rn.f32 	%f186, %f185, %f171, %f184;
	add.s32 	%r174, %r255, 7;
	div.s32 	%r175, %r174, %r56;
	mul.lo.s32 	%r176, %r175, %r56;
	sub.s32 	%r177, %r174, %r176;
	mul.wide.s32 	%rd57, %r175, 4;
	add.s64 	%rd58, %rd5, %rd57;
	ld.global.nc.u32 	%r178, [%rd58];
	mad.lo.s32 	%r179, %r178, %r56, %r177;
	mad.lo.s32 	%r180, %r179, %r58, %r4;
	mad.lo.s32 	%r181, %r180, %r59, %r253;
	ld.shared.f32 	%f187, [%r254+12];
	mul.wide.s32 	%rd59, %r181, 2;
	add.s64 	%rd60, %rd2, %rd59;
	ld.global.nc.u16 	%rs40, [%rd60];
	// begin inline asm
	{  cvt.f32.f16 %f172, %rs40;}

	// end inline asm
	fma.rn.f32 	%f231, %f187, %f172, %f186;
	add.s32 	%r254, %r254, 32;
	add.s32 	%r255, %r255, 8;
	setp.ne.s32 	%p30, %r255, %r42;
	mov.u32 	%r257, %r42;
	@%p30 bra 	$L__BB1_44;
$L__BB1_45:
	setp.eq.s32 	%p31, %r39, 0;
	@%p31 bra 	$L__BB1_53;
	setp.lt.u32 	%p32, %r40, 3;
	@%p32 bra 	$L__BB1_48;
	div.s32 	%r182, %r257, %r56;
	mul.lo.s32 	%r183, %r182, %r56;
	sub.s32 	%r184, %r257, %r183;
	mul.wide.s32 	%rd61, %r182, 4;
	add.s64 	%rd62, %rd5, %rd61;
	ld.global.nc.u32 	%r185, [%rd62];
	mad.lo.s32 	%r186, %r185, %r56, %r184;
	mad.lo.s32 	%r187, %r186, %r58, %r4;
	mad.lo.s32 	%r188, %r187, %r59, %r253;
	shl.b32 	%r189, %r257, 2;
	add.s32 	%r190, %r9, %r189;
	ld.shared.f32 	%f193, [%r190];
	mul.wide.s32 	%rd63, %r188, 2;
	add.s64 	%rd64, %rd2, %rd63;
	ld.global.nc.u16 	%rs41, [%rd64];
	// begin inline asm
	{  cvt.f32.f16 %f189, %rs41;}

	// end inline asm
	fma.rn.f32 	%f194, %f193, %f189, %f231;
	add.s32 	%r191, %r257, 1;
	div.s32 	%r192, %r191, %r56;
	mul.lo.s32 	%r193, %r192, %r56;
	sub.s32 	%r194, %r191, %r193;
	mul.wide.s32 	%rd65, %r192, 4;
	add.s64 	%rd66, %rd5, %rd65;
	ld.global.nc.u32 	%r195, [%rd66];
	mad.lo.s32 	%r196, %r195, %r56, %r194;
	mad.lo.s32 	%r197, %r196, %r58, %r4;
	mad.lo.s32 	%r198, %r197, %r59, %r253;
	ld.shared.f32 	%f195, [%r190+4];
	mul.wide.s32 	%rd67, %r198, 2;
	add.s64 	%rd68, %rd2, %rd67;
	ld.global.nc.u16 	%rs42, [%rd68];
	// begin inline asm
	{  cvt.f32.f16 %f190, %rs42;}

	// end inline asm
	fma.rn.f32 	%f196, %f195, %f190, %f194;
	add.s32 	%r199, %r257, 2;
	div.s32 	%r200, %r199, %r56;
	mul.lo.s32 	%r201, %r200, %r56;
	sub.s32 	%r202, %r199, %r201;
	mul.wide.s32 	%rd69, %r200, 4;
	add.s64 	%rd70, %rd5, %rd69;
	ld.global.nc.u32 	%r203, [%rd70];
	mad.lo.s32 	%r204, %r203, %r56, %r202;
	mad.lo.s32 	%r205, %r204, %r58, %r4;
	mad.lo.s32 	%r206, %r205, %r59, %r253;
	ld.shared.f32 	%f197, [%r190+8];
	mul.wide.s32 	%rd71, %r206, 2;
	add.s64 	%rd72, %rd2, %rd71;
	ld.global.nc.u16 	%rs43, [%rd72];
	// begin inline asm
	{  cvt.f32.f16 %f191, %rs43;}

	// end inline asm
	fma.rn.f32 	%f198, %f197, %f191, %f196;
	add.s32 	%r207, %r257, 3;
	div.s32 	%r208, %r207, %r56;
	mul.lo.s32 	%r209, %r208, %r56;
	sub.s32 	%r210, %r207, %r209;
	mul.wide.s32 	%rd73, %r208, 4;
	add.s64 	%rd74, %rd5, %rd73;
	ld.global.nc.u32 	%r211, [%rd74];
	mad.lo.s32 	%r212, %r211, %r56, %r210;
	mad.lo.s32 	%r213, %r212, %r58, %r4;
	mad.lo.s32 	%r214, %r213, %r59, %r253;
	ld.shared.f32 	%f199, [%r190+12];
	mul.wide.s32 	%rd75, %r214, 2;
	add.s64 	%rd76, %rd2, %rd75;
	ld.global.nc.u16 	%rs44, [%rd76];
	// begin inline asm
	{  cvt.f32.f16 %f192, %rs44;}

	// end inline asm
	fma.rn.f32 	%f231, %f199, %f192, %f198;
	add.s32 	%r257, %r257, 4;
$L__BB1_48:
	setp.eq.s32 	%p33, %r41, 0;
	@%p33 bra 	$L__BB1_53;
	setp.eq.s32 	%p34, %r41, 1;
	@%p34 bra 	$L__BB1_51;
	div.s32 	%r215, %r257, %r56;
	mul.lo.s32 	%r216, %r215, %r56;
	sub.s32 	%r217, %r257, %r216;
	mul.wide.s32 	%rd77, %r215, 4;
	add.s64 	%rd78, %rd5, %rd77;
	ld.global.nc.u32 	%r218, [%rd78];
	mad.lo.s32 	%r219, %r218, %r56, %r217;
	mad.lo.s32 	%r220, %r219, %r58, %r4;
	mad.lo.s32 	%r221, %r220, %r59, %r253;
	shl.b32 	%r222, %r257, 2;
	add.s32 	%r223, %r9, %r222;
	ld.shared.f32 	%f203, [%r223];
	mul.wide.s32 	%rd79, %r221, 2;
	add.s64 	%rd80, %rd2, %rd79;
	ld.global.nc.u16 	%rs45, [%rd80];
	// begin inline asm
	{  cvt.f32.f16 %f201, %rs45;}

	// end inline asm
	fma.rn.f32 	%f204, %f203, %f201, %f231;
	add.s32 	%r224, %r257, 1;
	div.s32 	%r225, %r224, %r56;
	mul.lo.s32 	%r226, %r225, %r56;
	sub.s32 	%r227, %r224, %r226;
	mul.wide.s32 	%rd81, %r225, 4;
	add.s64 	%rd82, %rd5, %rd81;
	ld.global.nc.u32 	%r228, [%rd82];
	mad.lo.s32 	%r229, %r228, %r56, %r227;
	mad.lo.s32 	%r230, %r229, %r58, %r4;
	mad.lo.s32 	%r231, %r230, %r59, %r253;
	ld.shared.f32 	%f205, [%r223+4];
	mul.wide.s32 	%rd83, %r231, 2;
	add.s64 	%rd84, %rd2, %rd83;
	ld.global.nc.u16 	%rs46, [%rd84];
	// begin inline asm
	{  cvt.f32.f16 %f202, %rs46;}

	// end inline asm
	fma.rn.f32 	%f231, %f205, %f202, %f204;
	add.s32 	%r257, %r257, 2;
$L__BB1_51:
	setp.eq.s32 	%p35, %r43, 0;
	@%p35 bra 	$L__BB1_53;
	div.s32 	%r232, %r257, %r56;
	mul.lo.s32 	%r233, %r232, %r56;
	sub.s32 	%r234, %r257, %r233;
	mul.wide.s32 	%rd85, %r232, 4;
	add.s64 	%rd86, %rd5, %rd85;
	ld.global.nc.u32 	%r235, [%rd86];
	mad.lo.s32 	%r236, %r235, %r56, %r234;
	mad.lo.s32 	%r237, %r236, %r58, %r4;
	mad.lo.s32 	%r238, %r237, %r59, %r253;
	shl.b32 	%r239, %r257, 2;
	add.s32 	%r240, %r9, %r239;
	ld.shared.f32 	%f207, [%r240];
	mul.wide.s32 	%rd87, %r238, 2;
	add.s64 	%rd88, %rd2, %rd87;
	ld.global.nc.u16 	%rs47, [%rd88];
	// begin inline asm
	{  cvt.f32.f16 %f206, %rs47;}

	// end inline asm
	fma.rn.f32 	%f231, %f207, %f206, %f231;
$L__BB1_53:
	// begin inline asm
	{  cvt.rn.f16.f32 %rs48, %f231;}

	// end inline asm
	add.s32 	%r241, %r253, %r5;
	mul.wide.s32 	%rd89, %r241, 2;
	add.s64 	%rd90, %rd7, %rd89;
	st.global.u16 	[%rd90], %rs48;
	add.s32 	%r253, %r253, %r30;
	setp.lt.s32 	%p36, %r253, %r59;
	@%p36 bra 	$L__BB1_41;
$L__BB1_54:
	ret;

}
	// .globl	paged_decode_attention_bf16
.visible .entry paged_decode_attention_bf16(
	.param .u64 .ptr .align 1 paged_decode_attention_bf16_param_0,
	.param .u64 .ptr .align 1 paged_decode_attention_bf16_param_1,
	.param .u64 .ptr .align 1 paged_decode_attention_bf16_param_2,
	.param .u64 .ptr .align 1 paged_decode_attention_bf16_param_3,
	.param .u64 .ptr .align 1 paged_decode_attention_bf16_param_4,
	.param .u64 .ptr .align 1 paged_decode_attention_bf16_param_5,
	.param .f32 paged_decode_attention_bf16_param_6,
	.param .u32 paged_decode_attention_bf16_param_7,
	.param .u32 paged_decode_attention_bf16_param_8,
	.param .u32 paged_decode_attention_bf16_param_9,
	.param .u32 paged_decode_attention_bf16_param_10,
	.param .u32 paged_decode_attention_bf16_param_11
)
{
	.reg .pred 	%p<37>;
	.reg .b16 	%rs<49>;
	.reg .b32 	%r<259>;
	.reg .b32 	%f<232>;
	.reg .b64 	%rd<92>;

	ld.param.u64 	%rd9, [paged_decode_attention_bf16_param_1];
	ld.param.u64 	%rd11, [paged_decode_attention_bf16_param_2];
	ld.param.u64 	%rd12, [paged_decode_attention_bf16_param_3];
	ld.param.u64 	%rd10, [paged_decode_attention_bf16_param_4];
	ld.param.u64 	%rd13, [paged_decode_attention_bf16_param_5];
	ld.param.u32 	%r56, [paged_decode_attention_bf16_param_7];
	ld.param.u32 	%r57, [paged_decode_attention_bf16_param_8];
	ld.param.u32 	%r58, [paged_decode_attention_bf16_param_9];
	ld.param.u32 	%r59, [paged_decode_attention_bf16_param_10];
	ld.param.u32 	%r60, [paged_decode_attention_bf16_param_11];
	cvta.to.global.u64 	%rd1, %rd11;
	cvta.to.global.u64 	%rd2, %rd12;
	cvta.to.global.u64 	%rd14, %rd13;
	mov.u32 	%r1, %ctaid.y;
	mov.u32 	%r253, %tid.x;
	mul.wide.u32 	%rd15, %r1, 4;
	add.s64 	%rd16, %rd14, %rd15;
	ld.global.nc.u32 	%r3, [%rd16];
	setp.eq.s32 	%p1, %r3, 0;
	@%p1 bra 	$L__BB2_54;
	mov.u32 	%r61, %ctaid.x;
	cvta.to.global.u64 	%rd3, %rd10;
	mul.lo.s32 	%r62, %r58, %r61;
	div.s32 	%r4, %r62, %r57;
	mad.lo.s32 	%r63, %r57, %r1, %r61;
	mul.lo.s32 	%r5, %r63, %r59;
	setp.ge.s32 	%p2, %r253, %r59;
	@%p2 bra 	$L__BB2_4;
	mov.u32 	%r6, %ntid.x;
	cvta.to.global.u64 	%rd4, %rd9;
	mov.u32 	%r242, %r253;
$L__BB2_3:
	add.s32 	%r64, %r242, %r5;
	mul.wide.s32 	%rd17, %r64, 2;
	add.s64 	%rd18, %rd4, %rd17;
	ld.global.nc.u16 	%rs1, [%rd18];
	// begin inline asm
	{ cvt.f32.bf16 %f40, %rs1;}

	// end inline asm
	shl.b32 	%r65, %r242, 2;
	mov.u32 	%r66, shared;
	add.s32 	%r67, %r66, %r65;
	st.shared.f32 	[%r67], %f40;
	add.s32 	%r242, %r242, %r6;
	setp.lt.s32 	%p3, %r242, %r59;
	@%p3 bra 	$L__BB2_3;
$L__BB2_4:
	shl.b32 	%r68, %r59, 2;
	mov.u32 	%r69, shared;
	add.s32 	%r9, %r69, %r68;
	mul.lo.s32 	%r70, %r60, %r1;
	mul.wide.s32 	%rd19, %r70, 4;
	add.s64 	%rd5, %rd3, %rd19;
	bar.sync 	0;
	setp.ge.s32 	%p4, %r253, %r3;
	mov.f32 	%f221, 0fFF800000;
	@%p4 bra 	$L__BB2_23;
	setp.lt.s32 	%p5, %r59, 1;
	mov.u32 	%r10, %ntid.x;
	@%p5 bra 	$L__BB2_21;
	and.b32  	%r11, %r59, 15;
	and.b32  	%r12, %r59, 7;
	and.b32  	%r13, %r59, 3;
	mov.f32 	%f221, 0fFF800000;
	add.s32 	%r74, %r59, -1;
	mov.u32 	%r243, %r253;
$L__BB2_7:
	setp.lt.u32 	%p7, %r74, 15;
	div.s32 	%r75, %r243, %r56;
	mul.lo.s32 	%r76, %r75, %r56;
	sub.s32 	%r77, %r243, %r76;
	mul.wide.s32 	%rd20, %r75, 4;
	add.s64 	%rd21, %rd5, %rd20;
	ld.global.nc.u32 	%r78, [%rd21];
	mad.lo.s32 	%r79, %r78, %r56, %r77;
	mad.lo.s32 	%r80, %r79, %r58, %r4;
	mul.lo.s32 	%r15, %r80, %r59;
	mov.f32 	%f219, 0f00000000;
	mov.b32 	%r246, 0;
	@%p7 bra 	$L__BB2_10;
	mov.f32 	%f219, 0f00000000;
	mov.b32 	%r244, 0;
$L__BB2_9:
	.pragma "nounroll";
	shl.b32 	%r82, %r244, 2;
	mov.u32 	%r83, shared;
	add.s32 	%r84, %r83, %r82;
	ld.shared.v4.f32 	{%f63, %f64, %f65, %f66}, [%r84];
	add.s32 	%r85, %r244, %r15;
	mul.wide.s32 	%rd22, %r85, 2;
	add.s64 	%rd23, %rd1, %rd22;
	ld.global.nc.u16 	%rs2, [%rd23];
	// begin inline asm
	{ cvt.f32.bf16 %f47, %rs2;}

	// end inline asm
	fma.rn.f32 	%f67, %f63, %f47, %f219;
	ld.global.nc.u16 	%rs3, [%rd23+2];
	// begin inline asm
	{ cvt.f32.bf16 %f48, %rs3;}

	// end inline asm
	fma.rn.f32 	%f68, %f64, %f48, %f67;
	ld.global.nc.u16 	%rs4, [%rd23+4];
	// begin inline asm
	{ cvt.f32.bf16 %f49, %rs4;}

	// end inline asm
	fma.rn.f32 	%f69, %f65, %f49, %f68;
	ld.global.nc.u16 	%rs5, [%rd23+6];
	// begin inline asm
	{ cvt.f32.bf16 %f50, %rs5;}

	// end inline asm
	fma.rn.f32 	%f70, %f66, %f50, %f69;
	ld.shared.v4.f32 	{%f71, %f72, %f73, %f74}, [%r84+16];
	ld.global.nc.u16 	%rs6, [%rd23+8];
	// begin inline asm
	{ cvt.f32.bf16 %f51, %rs6;}

	// end inline asm
	fma.rn.f32 	%f75, %f71, %f51, %f70;
	ld.global.nc.u16 	%rs7, [%rd23+10];
	// begin inline asm
	{ cvt.f32.bf16 %f52, %rs7;}

	// end inline asm
	fma.rn.f32 	%f76, %f72, %f52, %f75;
	ld.global.nc.u16 	%rs8, [%rd23+12];
	// begin inline asm
	{ cvt.f32.bf16 %f53, %rs8;}

	// end inline asm
	fma.rn.f32 	%f77, %f73, %f53, %f76;
	ld.global.nc.u16 	%rs9, [%rd23+14];
	// begin inline asm
	{ cvt.f32.bf16 %f54, %rs9;}

	// end inline asm
	fma.rn.f32 	%f78, %f74, %f54, %f77;
	ld.shared.v4.f32 	{%f79, %f80, %f81, %f82}, [%r84+32];
	ld.global.nc.u16 	%rs10, [%rd23+16];
	// begin inline asm
	{ cvt.f32.bf16 %f55, %rs10;}

	// end inline asm
	fma.rn.f32 	%f83, %f79, %f55, %f78;
	ld.global.nc.u16 	%rs11, [%rd23+18];
	// begin inline asm
	{ cvt.f32.bf16 %f56, %rs11;}

	// end inline asm
	fma.rn.f32 	%f84, %f80, %f56, %f83;
	ld.global.nc.u16 	%rs12, [%rd23+20];
	// begin inline asm
	{ cvt.f32.bf16 %f57, %rs12;}

	// end inline asm
	fma.rn.f32 	%f85, %f81, %f57, %f84;
	ld.global.nc.u16 	%rs13, [%rd23+22];
	// begin inline asm
	{ cvt.f32.bf16 %f58, %rs13;}

	// end inline asm
	fma.rn.f32 	%f86, %f82, %f58, %f85;
	ld.shared.v4.f32 	{%f87, %f88, %f89, %f90}, [%r84+48];
	ld.global.nc.u16 	%rs14, [%rd23+24];
	// begin inline asm
	{ cvt.f32.bf16 %f59, %rs14;}

	// end inline asm
	fma.rn.f32 	%f91, %f87, %f59, %f86;
	ld.global.nc.u16 	%rs15, [%rd23+26];
	// begin inline asm
	{ cvt.f32.bf16 %f60, %rs15;}

	// end inline asm
	fma.rn.f32 	%f92, %f88, %f60, %f91;
	ld.global.nc.u16 	%rs16, [%rd23+28];
	// begin inline asm
	{ cvt.f32.bf16 %f61, %rs16;}

	// end inline asm
	fma.rn.f32 	%f93, %f89, %f61, %f92;
	ld.global.nc.u16 	%rs17, [%rd23+30];
	// begin inline asm
	{ cvt.f32.bf16 %f62, %rs17;}

	// end inline asm
	fma.rn.f32 	%f219, %f90, %f62, %f93;
	add.s32 	%r244, %r244, 16;
	and.b32  	%r246, %r59, 2147483632;
	setp.ne.s32 	%p8, %r244, %r246;
	@%p8 bra 	$L__BB2_9;
$L__BB2_10:
	setp.eq.s32 	%p9, %r11, 0;
	@%p9 bra 	$L__BB2_20;
	add.s32 	%r86, %r11, -1;
	setp.lt.u32 	%p10, %r86, 7;
	@%p10 bra 	$L__BB2_13;
	shl.b32 	%r87, %r246, 2;
	mov.u32 	%r88, shared;
	add.s32 	%r89, %r88, %r87;
	ld.shared.f32 	%f103, [%r89];
	add.s32 	%r90, %r246, %r15;
	mul.wide.s32 	%rd24, %r90, 2;
	add.s64 	%rd25, %rd1, %rd24;
	ld.global.nc.u16 	%rs18, [%rd25];
	// begin inline asm
	{ cvt.f32.bf16 %f95, %rs18;}

	// end inline asm
	fma.rn.f32 	%f104, %f103, %f95, %f219;
	ld.shared.f32 	%f105, [%r89+4];
	ld.global.nc.u16 	%rs19, [%rd25+2];
	// begin inline asm
	{ cvt.f32.bf16 %f96, %rs19;}

	// end inline asm
	fma.rn.f32 	%f106, %f105, %f96, %f104;
	ld.shared.f32 	%f107, [%r89+8];
	ld.global.nc.u16 	%rs20, [%rd25+4];
	// begin inline asm
	{ cvt.f32.bf16 %f97, %rs20;}

	// end inline asm
	fma.rn.f32 	%f108, %f107, %f97, %f106;
	ld.shared.f32 	%f109, [%r89+12];
	ld.global.nc.u16 	%rs21, [%rd25+6];
	// begin inline asm
	{ cvt.f32.bf16 %f98, %rs21;}

	// end inline asm
	fma.rn.f32 	%f110, %f109, %f98, %f108;
	ld.shared.f32 	%f111, [%r89+16];
	ld.global.nc.u16 	%rs22, [%rd25+8];
	// begin inline asm
	{ cvt.f32.bf16 %f99, %rs22;}

	// end inline asm
	fma.rn.f32 	%f112, %f111, %f99, %f110;
	ld.shared.f32 	%f113, [%r89+20];
	ld.global.nc.u16 	%rs23, [%rd25+10];
	// begin inline asm
	{ cvt.f32.bf16 %f100, %rs23;}

	// end inline asm
	fma.rn.f32 	%f114, %f113, %f100, %f112;
	ld.shared.f32 	%f115, [%r89+24];
	ld.global.nc.u16 	%rs24, [%rd25+12];
	// begin inline asm
	{ cvt.f32.bf16 %f101, %rs24;}

	// end inline asm
	fma.rn.f32 	%f116, %f115, %f101, %f114;
	ld.shared.f32 	%f117, [%r89+28];
	ld.global.nc.u16 	%rs25, [%rd25+14];
	// begin inline asm
	{ cvt.f32.bf16 %f102, %rs25;}

	// end inline asm
	fma.rn.f32 	%f219, %f117, %f102, %f116;
	add.s32 	%r246, %r246, 8;
$L__BB2_13:
	setp.eq.s32 	%p11, %r12, 0;
	@%p11 bra 	$L__BB2_20;
	add.s32 	%r91, %r12, -1;
	setp.lt.u32 	%p12, %r91, 3;
	@%p12 bra 	$L__BB2_16;
	shl.b32 	%r92, %r246, 2;
	mov.u32 	%r93, shared;
	add.s32 	%r94, %r93, %r92;
	ld.shared.f32 	%f123, [%r94];
	add.s32 	%r95, %r246, %r15;
	mul.wide.s32 	%rd26, %r95, 2;
	add.s64 	%rd27, %rd1, %rd26;
	ld.global.nc.u16 	%rs26, [%rd27];
	// begin inline asm
	{ cvt.f32.bf16 %f119, %rs26;}

	// end inline asm
	fma.rn.f32 	%f124, %f123, %f119, %f219;
	ld.shared.f32 	%f125, [%r94+4];
	ld.global.nc.u16 	%rs27, [%rd27+2];
	// begin inline asm
	{ cvt.f32.bf16 %f120, %rs27;}

	// end inline asm
	fma.rn.f32 	%f126, %f125, %f120, %f124;
	ld.shared.f32 	%f127, [%r94+8];
	ld.global.nc.u16 	%rs28, [%rd27+4];
	// begin inline asm
	{ cvt.f32.bf16 %f121, %rs28;}

	// end inline asm
	fma.rn.f32 	%f128, %f127, %f121, %f126;
	ld.shared.f32 	%f129, [%r94+12];
	ld.global.nc.u16 	%rs29, [%rd27+6];
	// begin inline asm
	{ cvt.f32.bf16 %f122, %rs29;}

	// end inline asm
	fma.rn.f32 	%f219, %f129, %f122, %f128;
	add.s32 	%r246, %r246, 4;
$L__BB2_16:
	setp.eq.s32 	%p13, %r13, 0;
	@%p13 bra 	$L__BB2_20;
	setp.eq.s32 	%p14, %r13, 1;
	shl.b32 	%r96, %r246, 2;
	mov.u32 	%r97, shared;
	add.s32 	%r24, %r97, %r96;
	ld.shared.f32 	%f131, [%r24];
	add.s32 	%r98, %r246, %r15;
	mul.wide.s32 	%rd28, %r98, 2;
	add.s64 	%rd6, %rd1, %rd28;
	ld.global.nc.u16 	%rs30, [%rd6];
	// begin inline asm
	{ cvt.f32.bf16 %f130, %rs30;}

	// end inline asm
	fma.rn.f32 	%f219, %f131, %f130, %f219;
	@%p14 bra 	$L__BB2_20;
	setp.eq.s32 	%p15, %r13, 2;
	ld.shared.f32 	%f133, [%r24+4];
	ld.global.nc.u16 	%rs31, [%rd6+2];
	// begin inline asm
	{ cvt.f32.bf16 %f132, %rs31;}

	// end inline asm
	fma.rn.f32 	%f219, %f133, %f132, %f219;
	@%p15 bra 	$L__BB2_20;
	ld.shared.f32 	%f135, [%r24+8];
	ld.global.nc.u16 	%rs32, [%rd6+4];
	// begin inline asm
	{ cvt.f32.bf16 %f134, %rs32;}

	// end inline asm
	fma.rn.f32 	%f219, %f135, %f134, %f219;
$L__BB2_20:
	ld.param.f32 	%f210, [paged_decode_attention_bf16_param_6];
	mul.f32 	%f136, %f210, %f219;
	shl.b32 	%r99, %r243, 2;
	add.s32 	%r100, %r9, %r99;
	st.shared.f32 	[%r100], %f136;
	max.f32 	%f221, %f221, %f136;
	mov.u32 	%r101, %ntid.x;
	add.s32 	%r243, %r243, %r101;
	setp.lt.s32 	%p16, %r243, %r3;
	@%p16 bra 	$L__BB2_7;
	bra.uni 	$L__BB2_23;
$L__BB2_21:
	ld.param.f32 	%f209, [paged_decode_attention_bf16_param_6];
	mul.f32 	%f17, %f209, 0f00000000;
	mov.f32 	%f221, 0fFF800000;
	mov.u32 	%r248, %r253;
$L__BB2_22:
	shl.b32 	%r71, %r248, 2;
	add.s32 	%r72, %r9, %r71;
	st.shared.f32 	[%r72], %f17;
	max.f32 	%f221, %f221, %f17;
	add.s32 	%r248, %r248, %r10;
	setp.lt.s32 	%p6, %r248, %r3;
	@%p6 bra 	$L__BB2_22;
$L__BB2_23:
	shl.b32 	%r102, %r3, 2;
	add.s32 	%r28, %r9, %r102;
	shl.b32 	%r103, %r253, 2;
	add.s32 	%r29, %r28, %r103;
	st.shared.f32 	[%r29], %f221;
	bar.sync 	0;
	mov.u32 	%r30, %ntid.x;
	setp.lt.u32 	%p17, %r30, 2;
	@%p17 bra 	$L__BB2_28;
	mov.u32 	%r249, %r30;
$L__BB2_25:
	shr.u32 	%r32, %r249, 1;
	setp.ge.u32 	%p18, %r253, %r32;
	@%p18 bra 	$L__BB2_27;
	ld.shared.f32 	%f137, [%r29];
	shl.b32 	%r104, %r32, 2;
	add.s32 	%r105, %r29, %r104;
	ld.shared.f32 	%f138, [%r105];
	max.f32 	%f139, %f137, %f138;
	st.shared.f32 	[%r29], %f139;
$L__BB2_27:
	bar.sync 	0;
	setp.gt.u32 	%p19, %r249, 3;
	mov.u32 	%r249, %r32;
	@%p19 bra 	$L__BB2_25;
$L__BB2_28:
	setp.ge.s32 	%p20, %r253, %r3;
	ld.shared.f32 	%f21, [%r28];
	bar.sync 	0;
	mov.f32 	%f223, 0f00000000;
	@%p20 bra 	$L__BB2_31;
	mov.f32 	%f223, 0f00000000;
	mov.u32 	%r250, %r253;
$L__BB2_30:
	shl.b32 	%r106, %r250, 2;
	add.s32 	%r107, %r9, %r106;
	ld.shared.f32 	%f142, [%r107];
	sub.f32 	%f143, %f142, %f21;
	fma.rn.f32 	%f144, %f143, 0f3BBB989D, 0f3F000000;
	cvt.sat.f32.f32 	%f145, %f144;
	mov.f32 	%f146, 0f4B400001;
	mov.f32 	%f147, 0f437C0000;
	fma.rm.f32 	%f148, %f145, %f147, %f146;
	add.f32 	%f149, %f148, 0fCB40007F;
	neg.f32 	%f150, %f149;
	fma.rn.f32 	%f151, %f143, 0f3FB8AA3B, %f150;
	fma.rn.f32 	%f152, %f143, 0f32A57060, %f151;
	mov.b32 	%r108, %f148;
	shl.b32 	%r109, %r108, 23;
	mov.b32 	%f153, %r109;
	ex2.approx.ftz.f32 	%f154, %f152;
	mul.f32 	%f155, %f154, %f153;
	st.shared.f32 	[%r107], %f155;
	add.f32 	%f223, %f223, %f155;
	add.s32 	%r250, %r250, %r30;
	setp.lt.s32 	%p21, %r250, %r3;
	@%p21 bra 	$L__BB2_30;
$L__BB2_31:
	setp.lt.u32 	%p22, %r30, 2;
	st.shared.f32 	[%r29], %f223;
	bar.sync 	0;
	@%p22 bra 	$L__BB2_36;
	mov.u32 	%r251, %r30;
$L__BB2_33:
	shr.u32 	%r36, %r251, 1;
	setp.ge.u32 	%p23, %r253, %r36;
	@%p23 bra 	$L__BB2_35;
	shl.b32 	%r110, %r36, 2;
	add.s32 	%r111, %r29, %r110;
	ld.shared.f32 	%f156, [%r111];
	ld.shared.f32 	%f157, [%r29];
	add.f32 	%f158, %f156, %f157;
	st.shared.f32 	[%r29], %f158;
$L__BB2_35:
	bar.sync 	0;
	setp.gt.u32 	%p24, %r251, 3;
	mov.u32 	%r251, %r36;
	@%p24 bra 	$L__BB2_33;
$L__BB2_36:
	setp.ge.s32 	%p25, %r253, %r3;
	ld.shared.f32 	%f25, [%r28];
	bar.sync 	0;
	@%p25 bra 	$L__BB2_39;
	rcp.rn.f32 	%f26, %f25;
	mov.u32 	%r252, %r253;
$L__BB2_38:
	shl.b32 	%r112, %r252, 2;
	add.s32 	%r113, %r9, %r112;
	ld.shared.f32 	%f159, [%r113];
	mul.f32 	%f160, %f26, %f159;
	st.shared.f32 	[%r113], %f160;
	add.s32 	%r252, %r252, %r30;
	setp.lt.s32 	%p26, %r252, %r3;
	@%p26 bra 	$L__BB2_38;
$L__BB2_39:
	setp.ge.s32 	%p27, %r253, %r59;
	bar.sync 	0;
	@%p27 bra 	$L__BB2_54;
	ld.param.u64 	%rd91, [paged_decode_attention_bf16_param_0];
	and.b32  	%r39, %r3, 7;
	add.s32 	%r40, %r39, -1;
	and.b32  	%r41, %r3, 3;
	and.b32  	%r42, %r3, 2147483640;
	and.b32  	%r43, %r3, 1;
	shl.b32 	%r114, %r59, 2;
	mov.u32 	%r115, shared;
	add.s32 	%r116, %r114, %r115;
	add.s32 	%r44, %r116, 16;
	cvta.to.global.u64 	%rd7, %rd91;
$L__BB2_41:
	setp.lt.s32 	%p28, %r3, 1;
	mov.f32 	%f231, 0f00000000;
	@%p28 bra 	$L__BB2_53;
	setp.lt.u32 	%p29, %r3, 8;
	mov.f32 	%f231, 0f00000000;
	mov.b32 	%r257, 0;
	@%p29 bra 	$L__BB2_45;
	mov.f32 	%f231, 0f00000000;
	mov.b32 	%r255, 0;
	mov.u32 	%r254, %r44;
$L__BB2_44:
	.pragma "nounroll";
	div.s32 	%r119, %r255, %r56;
	mul.lo.s32 	%r120, %r119, %r56;
	sub.s32 	%r121, %r255, %r120;
	mul.wide.s32 	%rd29, %r119, 4;
	add.s64 	%rd30, %rd5, %rd29;
	ld.global.nc.u32 	%r122, [%rd30];
	mad.lo.s32 	%r123, %r122, %r56, %r121;
	mad.lo.s32 	%r124, %r123, %r58, %r4;
	mad.lo.s32 	%r125, %r124, %r59, %r253;
	ld.shared.f32 	%f173, [%r254+-16];
	mul.wide.s32 	%rd31, %r125, 2;
	add.s64 	%rd32, %rd2, %rd31;
	ld.global.nc.u16 	%rs33, [%rd32];
	// begin inline asm
	{ cvt.f32.bf16 %f165, %rs33;}

	// end inline asm
	fma.rn.f32 	%f174, %f173, %f165, %f231;
	add.s32 	%r126, %r255, 1;
	div.s32 	%r127, %r126, %r56;
	mul.lo.s32 	%r128, %r127, %r56;
	sub.s32 	%r129, %r126, %r128;
	mul.wide.s32 	%rd33, %r127, 4;
	add.s64 	%rd34, %rd5, %rd33;
	ld.global.nc.u32 	%r130, [%rd34];
	mad.lo.s32 	%r131, %r130, %r56, %r129;
	mad.lo.s32 	%r132, %r131, %r58, %r4;
	mad.lo.s32 	%r133, %r132, %r59, %r253;
	ld.shared.f32 	%f175, [%r254+-12];
	mul.wide.s32 	%rd35, %r133, 2;
	add.s64 	%rd36, %rd2, %rd35;
	ld.global.nc.u16 	%rs34, [%rd36];
	// begin inline asm
	{ cvt.f32.bf16 %f166, %rs34;}

	// end inline asm
	fma.rn.f32 	%f176, %f175, %f166, %f174;
	add.s32 	%r134, %r255, 2;
	div.s32 	%r135, %r134, %r56;
	mul.lo.s32 	%r136, %r135, %r56;
	sub.s32 	%r137, %r134, %r136;
	mul.wide.s32 	%rd37, %r135, 4;
	add.s64 	%rd38, %rd5, %rd37;
	ld.global.nc.u32 	%r138, [%rd38];
	mad.lo.s32 	%r139, %r138, %r56, %r137;
	mad.lo.s32 	%r140, %r139, %r58, %r4;
	mad.lo.s32 	%r141, %r140, %r59, %r253;
	ld.shared.f32 	%f177, [%r254+-8];
	mul.wide.s32 	%rd39, %r141, 2;
	add.s64 	%rd40, %rd2, %rd39;
	ld.global.nc.u16 	%rs35, [%rd40];
	// begin inline asm
	{ cvt.f32.bf16 %f167, %rs35;}

	// end inline asm
	fma.rn.f32 	%f178, %f177, %f167, %f176;
	add.s32 	%r142, %r255, 3;
	div.s32 	%r143, %r142, %r56;
	mul.lo.s32 	%r144, %r143, %r56;
	sub.s32 	%r145, %r142, %r144;
	mul.wide.s32 	%rd41, %r143, 4;
	add.s64 	%rd42, %rd5, %rd41;
	ld.global.nc.u32 	%r146, [%rd42];
	mad.lo.s32 	%r147, %r146, %r56, %r145;
	mad.lo.s32 	%r148, %r147, %r58, %r4;
	mad.lo.s32 	%r149, %r148, %r59, %r253;
	ld.shared.f32 	%f179, [%r254+-4];
	mul.wide.s32 	%rd43, %r149, 2;
	add.s64 	%rd44, %rd2, %rd43;
	ld.global.nc.u16 	%rs36, [%rd44];
	// begin inline asm
	{ cvt.f32.bf16 %f168, %rs36;}

	// end inline asm
	fma.rn.f32 	%f180, %f179, %f168, %f178;
	add.s32 	%r150, %r255, 4;
	div.s32 	%r151, %r150, %r56;
	mul.lo.s32 	%r152, %r151, %r56;
	sub.s32 	%r153, %r150, %r152;
	mul.wide.s32 	%rd45, %r151, 4;
	add.s64 	%rd46, %rd5, %rd45;
	ld.global.nc.u32 	%r154, [%rd46];
	mad.lo.s32 	%r155, %r154, %r56, %r153;
	mad.lo.s32 	%r156, %r155, %r58, %r4;
	mad.lo.s32 	%r157, %r156, %r59, %r253;
	ld.shared.f32 	%f181, [%r254];
	mul.wide.s32 	%rd47, %r157, 2;
	add.s64 	%rd48, %rd2, %rd47;
	ld.global.nc.u16 	%rs37, [%rd48];
	// begin inline asm
	{ cvt.f32.bf16 %f169, %rs37;}

	// end inline asm
	fma.rn.f32 	%f182, %f181, %f169, %f180;
	add.s32 	%r158, %r255, 5;
	div.s32 	%r159, %r158, %r56;
	mul.lo.s32 	%r160, %r159, %r56;
	sub.s32 	%r161, %r158, %r160;
	mul.wide.s32 	%rd49, %r159, 4;
	add.s64 	%rd50, %rd5, %rd49;
	ld.global.nc.u32 	%r162, [%rd50];
	mad.lo.s32 	%r163, %r162, %r56, %r161;
	mad.lo.s32 	%r164, %r163, %r58, %r4;
	mad.lo.s32 	%r165, %r164, %r59, %r253;
	ld.shared.f32 	%f183, [%r254+4];
	mul.wide.s32 	%rd51, %r165, 2;
	add.s64 	%rd52, %rd2, %rd51;
	ld.global.nc.u16 	%rs38, [%rd52];
	// begin inline asm
	{ cvt.f32.bf16 %f170, %rs38;}

	// end inline asm
	fma.rn.f32 	%f184, %f183, %f170, %f182;
	add.s32 	%r166, %r255, 6;
	div.s32 	%r167, %r166, %r56;
	mul.lo.s32 	%r168, %r167, %r56;
	sub.s32 	%r169, %r166, %r168;
	mul.wide.s32 	%rd53, %r167, 4;
	add.s64 	%rd54, %rd5, %rd53;
	ld.global.nc.u32 	%r170, [%rd54];
	mad.lo.s32 	%r171, %r170, %r56, %r169;
	mad.lo.s32 	%r172, %r171, %r58, %r4;
	mad.lo.s32 	%r173, %r172, %r59, %r253;
	ld.shared.f32 	%f185, [%r254+8];
	mul.wide.s32 	%rd55, %r173, 2;
	add.s64 	%rd56, %rd2, %rd55;
	ld.global.nc.u16 	%rs39, [%rd56];
	// begin inline asm
	{ cvt.f32.bf16 %f171, %rs39;}

	// end inline asm
	fma.rn.f32 	%f186, %f185, %f171, %f184;
	add.s32 	%r174, %r255, 7;
	div.s32 	%r175, %r174, %r56;
	mul.lo.s32 	%r176, %r175, %r56;
	sub.s32 	%r177, %r174, %r176;
	mul.wide.s32 	%rd57, %r175, 4;
	add.s64 	%rd58, %rd5, %rd57;
	ld.global.nc.u32 	%r178, [%rd58];
	mad.lo.s32 	%r179, %r178, %r56, %r177;
	mad.lo.s32 	%r180, %r179, %r58, %r4;
	mad.lo.s32 	%r181, %r180, %r59, %r253;
	ld.shared.f32 	%f187, [%r254+12];
	mul.wide.s32 	%rd59, %r181, 2;
	add.s64 	%rd60, %rd2, %rd59;
	ld.global.nc.u16 	%rs40, [%rd60];
	// begin inline asm
	{ cvt.f32.bf16 %f172, %rs40;}

	// end inline asm
	fma.rn.f32 	%f231, %f187, %f172, %f186;
	add.s32 	%r254, %r254, 32;
	add.s32 	%r255, %r255, 8;
	setp.ne.s32 	%p30, %r255, %r42;
	mov.u32 	%r257, %r42;
	@%p30 bra 	$L__BB2_44;
$L__BB2_45:
	setp.eq.s32 	%p31, %r39, 0;
	@%p31 bra 	$L__BB2_53;
	setp.lt.u32 	%p32, %r40, 3;
	@%p32 bra 	$L__BB2_48;
	div.s32 	%r182, %r257, %r56;
	mul.lo.s32 	%r183, %r182, %r56;
	sub.s32 	%r184, %r257, %r183;
	mul.wide.s32 	%rd61, %r182, 4;
	add.s64 	%rd62, %rd5, %rd61;
	ld.global.nc.u32 	%r185, [%rd62];
	mad.lo.s32 	%r186, %r185, %r56, %r184;
	mad.lo.s32 	%r187, %r186, %r58, %r4;
	mad.lo.s32 	%r188, %r187, %r59, %r253;
	shl.b32 	%r189, %r257, 2;
	add.s32 	%r190, %r9, %r189;
	ld.shared.f32 	%f193, [%r190];
	mul.wide.s32 	%rd63, %r188, 2;
	add.s64 	%rd64, %rd2, %rd63;
	ld.global.nc.u16 	%rs41, [%rd64];
	// begin inline asm
	{ cvt.f32.bf16 %f189, %rs41;}

	// end inline asm
	fma.rn.f32 	%f194, %f193, %f189, %f231;
	add.s32 	%r191, %r257, 1;
	div.s32 	%r192, %r191, %r56;
	mul.lo.s32 	%r193, %r192, %r56;
	sub.s32 	%r194, %r191, %r193;
	mul.wide.s32 	%rd65, %r192, 4;
	add.s64 	%rd66, %rd5, %rd65;
	ld.global.nc.u32 	%r195, [%rd66];
	mad.lo.s32 	%r196, %r195, %r56, %r194;
	mad.lo.s32 	%r197, %r196, %r58, %r4;
	mad.lo.s32 	%r198, %r197, %r59, %r253;
	ld.shared.f32 	%f195, [%r190+4];
	mul.wide.s32 	%rd67, %r198, 2;
	add.s64 	%rd68, %rd2, %rd67;
	ld.global.nc.u16 	%rs42, [%rd68];
	// begin inline asm
	{ cvt.f32.bf16 %f190, %rs42;}

	// end inline asm
	fma.rn.f32 	%f196, %f195, %f190, %f194;
	add.s32 	%r199, %r257, 2;
	div.s32 	%r200, %r199, %r56;
	mul.lo.s32 	%r201, %r200, %r56;
	sub.s32 	%r202, %r199, %r201;
	mul.wide.s32 	%rd69, %r200, 4;
	add.s64 	%rd70, %rd5, %rd69;
	ld.global.nc.u32 	%r203, [%rd70];
	mad.lo.s32 	%r204, %r203, %r56, %r202;
	mad.lo.s32 	%r205, %r204, %r58, %r4;
	mad.lo.s32 	%r206, %r205, %r59, %r253;
	ld.shared.f32 	%f197, [%r190+8];
	mul.wide.s32 	%rd71, %r206, 2;
	add.s64 	%rd72, %rd2, %rd71;
	ld.global.nc.u16 	%rs43, [%rd72];
	// begin inline asm
	{ cvt.f32.bf16 %f191, %rs43;}

	// end inline asm
	fma.rn.f32 	%f198, %f197, %f191, %f196;
	add.s32 	%r207, %r257, 3;
	div.s32 	%r208, %r207, %r56;
	mul.lo.s32 	%r209, %r208, %r56;
	sub.s32 	%r210, %r207, %r209;
	mul.wide.s32 	%rd73, %r208, 4;
	add.s64 	%rd74, %rd5, %rd73;
	ld.global.nc.u32 	%r211, [%rd74];
	mad.lo.s32 	%r212, %r211, %r56, %r210;
	mad.lo.s32 	%r213, %r212, %r58, %r4;
	mad.lo.s32 	%r214, %r213, %r59, %r253;
	ld.shared.f32 	%f199, [%r190+12];
	mul.wide.s32 	%rd75, %r214, 2;
	add.s64 	%rd76, %rd2, %rd75;
	ld.global.nc.u16 	%rs44, [%rd76];
	// begin inline asm
	{ cvt.f32.bf16 %f192, %rs44;}

	// end inline asm
	fma.rn.f32 	%f231, %f199, %f192, %f198;
	add.s32 	%r257, %r257, 4;
$L__BB2_48:
	setp.eq.s32 	%p33, %r41, 0;
	@%p33 bra 	$L__BB2_53;
	setp.eq.s32 	%p34, %r41, 1;
	@%p34 bra 	$L__BB2_51;
	div.s32 	%r215, %r257, %r56;
	mul.lo.s32 	%r216, %r215, %r56;
	sub.s32 	%r217, %r257, %r216;
	mul.wide.s32 	%rd77, %r215, 4;
	add.s64 	%rd78, %rd5, %rd77;
	ld.global.nc.u32 	%r218, [%rd78];
	mad.lo.s32 	%r219, %r218, %r56, %r217;
	mad.lo.s32 	%r220, %r219, %r58, %r4;
	mad.lo.s32 	%r221, %r220, %r59, %r253;
	shl.b32 	%r222, %r257, 2;
	add.s32 	%r223, %r9, %r222;
	ld.shared.f32 	%f203, [%r223];
	mul.wide.s32 	%rd79, %r221, 2;
	add.s64 	%rd80, %rd2, %rd79;
	ld.global.nc.u16 	%rs45, [%rd80];
	// begin inline asm
	{ cvt.f32.bf16 %f201, %rs45;}

	// end inline asm
	fma.rn.f32 	%f204, %f203, %f201, %f231;
	add.s32 	%r224, %r257, 1;
	div.s32 	%r225, %r224, %r56;
	mul.lo.s32 	%r226, %r225, %r56;
	sub.s32 	%r227, %r224, %r226;
	mul.wide.s32 	%rd81, %r225, 4;
	add.s64 	%rd82, %rd5, %rd81;
	ld.global.nc.u32 	%r228, [%rd82];
	mad.lo.s32 	%r229, %r228, %r56, %r227;
	mad.lo.s32 	%r230, %r229, %r58, %r4;
	mad.lo.s32 	%r231, %r230, %r59, %r253;
	ld.shared.f32 	%f205, [%r223+4];
	mul.wide.s32 	%rd83, %r231, 2;
	add.s64 	%rd84, %rd2, %rd83;
	ld.global.nc.u16 	%rs46, [%rd84];
	// begin inline asm
	{ cvt.f32.bf16 %f202, %rs46;}

	// end inline asm
	fma.rn.f32 	%f231, %f205, %f202, %f204;
	add.s32 	%r257, %r257, 2;
$L__BB2_51:
	setp.eq.s32 	%p35, %r43, 0;
	@%p35 bra 	$L__BB2_53;
	div.s32 	%r232, %r257, %r56;
	mul.lo.s32 	%r233, %r232, %r56;
	sub.s32 	%r234, %r257, %r233;
	mul.wide.s32 	%rd85, %r232, 4;
	add.s64 	%rd86, %rd5, %rd85;
	ld.global.nc.u32 	%r235, [%rd86];
	mad.lo.s32 	%r236, %r235, %r56, %r234;
	mad.lo.s32 	%r237, %r236, %r58, %r4;
	mad.lo.s32 	%r238, %r237, %r59, %r253;
	shl.b32 	%r239, %r257, 2;
	add.s32 	%r240, %r9, %r239;
	ld.shared.f32 	%f207, [%r240];
	mul.wide.s32 	%rd87, %r238, 2;
	add.s64 	%rd88, %rd2, %rd87;
	ld.global.nc.u16 	%rs47, [%rd88];
	// begin inline asm
	{ cvt.f32.bf16 %f206, %rs47;}

	// end inline asm
	fma.rn.f32 	%f231, %f207, %f206, %f231;
$L__BB2_53:
	// begin inline asm
	{  cvt.rn.bf16.f32 %rs48, %f231;}

	// end inline asm
	add.s32 	%r241, %r253, %r5;
	mul.wide.s32 	%rd89, %r241, 2;
	add.s64 	%rd90, %rd7, %rd89;
	st.global.u16 	[%rd90], %rs48;
	add.s32 	%r253, %r253, %r30;
	setp.lt.s32 	%p36, %r253, %r59;
	@%p36 bra 	$L__BB2_41;
$L__BB2_54:
	ret;

}


// ===== COMPILED SASS (sm_100) =====

	.target	sm_100

	.elftype	@"ET_EXEC"


//--------------------- .note.nv.tkinfo           --------------------------
	.section	.note.nv.tkinfo,"",@"SHT_NOTE"
	.sectionflags	@"SHF_NOTE_NV_TKINFO"
	.tkinfo
        /*0018*/ 	.word	0x00000002
        /*0030*/ 	.string	""
        /*0030*/ 	.string	"ptxas"
        /*0030*/ 	.string	"Cuda compilation tools, release 13.0, V13.0.88"
        /*0030*/ 	.string	"Build cuda_13.0.r13.0/compiler.36424714_0"
        /*0030*/ 	.string	"-arch sm_100 -m 64 "



//--------------------- .note.nv.cuinfo           --------------------------
	.section	.note.nv.cuinfo,"",@"SHT_NOTE"
	.sectionflags	@"SHF_NOTE_NV_CUINFO"
        /*0018*/ 	.short	0x0002
        /*001a*/ 	.short	0x0064
        /*001c*/ 	.short	0x0082
	.zero		2


//--------------------- .nv.info                  --------------------------
	.section	.nv.info,"",@"SHT_CUDA_INFO"
	.align	4


	//----- nvinfo : EIATTR_REGCOUNT
	.align		4
        /*0000*/ 	.byte	0x04, 0x2f
        /*0002*/ 	.short	(.L_1 - .L_0)
	.align		4
.L_0:
        /*0004*/ 	.word	index@(paged_decode_attention_f32)
        /*0008*/ 	.word	0x00000020


	//----- nvinfo : EIATTR_FRAME_SIZE
	.align		4
.L_1:
        /*000c*/ 	.byte	0x04, 0x11
        /*000e*/ 	.short	(.L_3 - .L_2)
	.align		4
.L_2:
        /*0010*/ 	.word	index@($__internal_2_$__cuda_sm20_rcp_rn_f32_slowpath)
        /*0014*/ 	.word	0x00000000


	//----- nvinfo : EIATTR_FRAME_SIZE
	.align		4
.L_3:
        /*0018*/ 	.byte	0x04, 0x11
        /*001a*/ 	.short	(.L_5 - .L_4)
	.align		4
.L_4:
        /*001c*/ 	.word	index@(paged_decode_attention_f32)
        /*0020*/ 	.word	0x00000000


	//----- nvinfo : EIATTR_REGCOUNT
	.align		4
.L_5:
        /*0024*/ 	.byte	0x04, 0x2f
        /*0026*/ 	.short	(.L_7 - .L_6)
	.align		4
.L_6:
        /*0028*/ 	.word	index@(paged_decode_attention_f16)
        /*002c*/ 	.word	0x00000020


	//----- nvinfo : EIATTR_FRAME_SIZE
	.align		4
.L_7:
        /*0030*/ 	.byte	0x04, 0x11
        /*0032*/ 	.short	(.L_9 - .L_8)
	.align		4
.L_8:
        /*0034*/ 	.word	index@($__internal_1_$__cuda_sm20_rcp_rn_f32_slowpath)
        /*0038*/ 	.word	0x00000000


	//----- nvinfo : EIATTR_FRAME_SIZE
	.align		4
.L_9:
        /*003c*/ 	.byte	0x04, 0x11
        /*003e*/ 	.short	(.L_11 - .L_10)
	.align		4
.L_10:
        /*0040*/ 	.word	index@(paged_decode_attention_f16)
        /*0044*/ 	.word	0x00000000


	//----- nvinfo : EIATTR_REGCOUNT
	.align		4
.L_11:
        /*0048*/ 	.byte	0x04, 0x2f
        /*004a*/ 	.short	(.L_13 - .L_12)
	.align		4
.L_12:
        /*004c*/ 	.word	index@(paged_decode_attention_bf16)
        /*0050*/ 	.word	0x00000020


	//----- nvinfo : EIATTR_FRAME_SIZE
	.align		4
.L_13:
        /*0054*/ 	.byte	0x04, 0x11
        /*0056*/ 	.short	(.L_15 - .L_14)
	.align		4
.L_14:
        /*0058*/ 	.word	index@($__internal_0_$__cuda_sm20_rcp_rn_f32_slowpath)
        /*005c*/ 	.word	0x00000000


	//----- nvinfo : EIATTR_FRAME_SIZE
	.align		4
.L_15:
        /*0060*/ 	.byte	0x04, 0x11
        /*0062*/ 	.short	(.L_17 - .L_16)
	.align		4
.L_16:
        /*0064*/ 	.word	index@(paged_decode_attention_bf16)
        /*0068*/ 	.word	0x00000000


	//----- nvinfo : EIATTR_MIN_STACK_SIZE
	.align		4
.L_17:
        /*006c*/ 	.byte	0x04, 0x12
        /*006e*/ 	.short	(.L_19 - .L_18)
	.align		4
.L_18:
        /*0070*/ 	.word	index@(paged_decode_attention_bf16)
        /*0074*/ 	.word	0x00000000


	//----- nvinfo : EIATTR_MIN_STACK_SIZE
	.align		4
.L_19:
        /*0078*/ 	.byte	0x04, 0x12
        /*007a*/ 	.short	(.L_21 - .L_20)
	.align		4
.L_20:
        /*007c*/ 	.word	index@(paged_decode_attention_f16)
        /*0080*/ 	.word	0x00000000


	//----- nvinfo : EIATTR_MIN_STACK_SIZE
	.align		4
.L_21:
        /*0084*/ 	.byte	0x04, 0x12
        /*0086*/ 	.short	(.L_23 - .L_22)
	.align		4
.L_22:
        /*0088*/ 	.word	index@(paged_decode_attention_f32)
        /*008c*/ 	.word	0x00000000
.L_23:


//--------------------- .nv.compat                --------------------------
	.section	.nv.compat,"",@"SHT_CUDA_COMPAT_INFO"
	.align	4
        /*0000*/ 	.byte	0x02, 0x09, 0x00, 0x00, 0x02, 0x02, 0x01, 0x00, 0x02, 0x05, 0x05, 0x00, 0x03, 0x07, 0x01, 0x01
        /*0010*/ 	.byte	0x02, 0x03, 0x00, 0x00, 0x02, 0x06, 0x01, 0x00, 0x04, 0x0b, 0x08, 0x00, 0x09, 0x00, 0x00, 0x00
        /*0020*/ 	.byte	0x00, 0x00, 0x00, 0x00


//--------------------- .nv.info.paged_decode_attention_bf16 --------------------------
	.section	.nv.info.paged_decode_attention_bf16,"",@"SHT_CUDA_INFO"
	.sectionflags	@""
	.align	4


	//----- nvinfo : EIATTR_CUDA_API_VERSION
	.align		4
        /*0000*/ 	.byte	0x04, 0x37
        /*0002*/ 	.short	(.L_25 - .L_24)
.L_24:
        /*0004*/ 	.word	0x00000082


	//----- nvinfo : EIATTR_KPARAM_INFO
	.align		4
.L_25:
        /*0008*/ 	.byte	0x04, 0x17
        /*000a*/ 	.short	(.L_27 - .L_26)
.L_26:
        /*000c*/ 	.word	0x00000000
        /*0010*/ 	.short	0x000b
        /*0012*/ 	.short	0x0044
        /*0014*/ 	.byte	0x00, 0xf0, 0x11, 0x00


	//----- nvinfo : EIATTR_KPARAM_INFO
	.align		4
.L_27:
        /*0018*/ 	.byte	0x04, 0x17
        /*001a*/ 	.short	(.L_29 - .L_28)
.L_28:
        /*001c*/ 	.word	0x00000000
        /*0020*/ 	.short	0x000a
        /*0022*/ 	.short	0x0040
        /*0024*/ 	.byte	0x00, 0xf0, 0x11, 0x00


	//----- nvinfo : EIATTR_KPARAM_INFO
	.align		4
.L_29:
        /*0028*/ 	.byte	0x04, 0x17
        /*002a*/ 	.short	(.L_31 - .L_30)
.L_30:
        /*002c*/ 	.word	0x00000000
        /*0030*/ 	.short	0x0009
        /*0032*/ 	.short	0x003c
        /*0034*/ 	.byte	0x00, 0xf0, 0x11, 0x00


	//----- nvinfo : EIATTR_KPARAM_INFO
	.align		4
.L_31:
        /*0038*/ 	.byte	0x04, 0x17
        /*003a*/ 	.short	(.L_33 - .L_32)
.L_32:
        /*003c*/ 	.word	0x00000000
        /*0040*/ 	.short	0x0008
        /*0042*/ 	.short	0x0038
        /*0044*/ 	.byte	0x00, 0xf0, 0x11, 0x00


	//----- nvinfo : EIATTR_KPARAM_INFO
	.align		4
.L_33:
        /*0048*/ 	.byte	0x04, 0x17
        /*004a*/ 	.short	(.L_35 - .L_34)
.L_34:
        /*004c*/ 	.word	0x00000000
        /*0050*/ 	.short	0x0007
        /*0052*/ 	.short	0x0034
        /*0054*/ 	.byte	0x00, 0xf0, 0x11, 0x00


	//----- nvinfo : EIATTR_KPARAM_INFO
	.align		4
.L_35:
        /*0058*/ 	.byte	0x04, 0x17
        /*005a*/ 	.short	(.L_37 - .L_36)
.L_36:
        /*005c*/ 	.word	0x00000000
        /*0060*/ 	.short	0x0006
        /*0062*/ 	.short	0x0030
        /*0064*/ 	.byte	0x00, 0xf0, 0x11, 0x00


	//----- nvinfo : EIATTR_KPARAM_INFO
	.align		4
.L_37:
        /*0068*/ 	.byte	0x04, 0x17
        /*006a*/ 	.short	(.L_39 - .L_38)
.L_38:
        /*006c*/ 	.word	0x00000000
        /*0070*/ 	.short	0x0005
        /*0072*/ 	.short	0x0028
        /*0074*/ 	.byte	0x00, 0xf5, 0x21, 0x00


	//----- nvinfo : EIATTR_KPARAM_INFO
	.align		4
.L_39:
        /*0078*/ 	.byte	0x04, 0x17
        /*007a*/ 	.short	(.L_41 - .L_40)
.L_40:
        /*007c*/ 	.word	0x00000000
        /*0080*/ 	.short	0x0004
        /*0082*/ 	.short	0x0020
        /*0084*/ 	.byte	0x00, 0xf5, 0x21, 0x00


	//----- nvinfo : EIATTR_KPARAM_INFO
	.align		4
.L_41:
        /*0088*/ 	.byte	0x04, 0x17
        /*008a*/ 	.short	(.L_43 - .L_42)
.L_42:
        /*008c*/ 	.word	0x00000000
        /*0090*/ 	.short	0x0003
        /*0092*/ 	.short	0x0018
        /*0094*/ 	.byte	0x00, 0xf5, 0x21, 0x00


	//----- nvinfo : EIATTR_KPARAM_INFO
	.align		4
.L_43:
        /*0098*/ 	.byte	0x04, 0x17
        /*009a*/ 	.short	(.L_45 - .L_44)
.L_44:
        /*009c*/ 	.word	0x00000000
        /*00a0*/ 	.short	0x0002
        /*00a2*/ 	.short	0x0010
        /*00a4*/ 	.byte	0x00, 0xf5, 0x21, 0x00


	//----- nvinfo : EIATTR_KPARAM_INFO
	.align		4
.L_45:
        /*00a8*/ 	.byte	0x04, 0x17
        /*00aa*/ 	.short	(.L_47 - .L_46)
.L_46:
        /*00ac*/ 	.word	0x00000000
        /*00b0*/ 	.short	0x0001
        /*00b2*/ 	.short	0x0008
        /*00b4*/ 	.byte	0x00, 0xf5, 0x21, 0x00


	//----- nvinfo : EIATTR_KPARAM_INFO
	.align		4
.L_47:
        /*00b8*/ 	.byte	0x04, 0x17
        /*00ba*/ 	.short	(.L_49 - .L_48)
.L_48:
        /*00bc*/ 	.word	0x00000000
        /*00c0*/ 	.short	0x0000
        /*00c2*/ 	.short	0x0000
        /*00c4*/ 	.byte	0x00, 0xf5, 0x21, 0x00


	//----- nvinfo : EIATTR_SPARSE_MMA_MASK
	.align		4
.L_49:
        /*00c8*/ 	.byte	0x03, 0x50
        /*00ca*/ 	.short	0x0000


	//----- nvinfo : EIATTR_MAXREG_COUNT
	.align		4
        /*00cc*/ 	.byte	0x03, 0x1b
        /*00ce*/ 	.short	0x00ff


	//----- nvinfo : EIATTR_NUM_BARRIERS
	.align		4
        /*00d0*/ 	.byte	0x02, 0x4c
        /*00d2*/ 	.byte	0x01
	.zero		1


	//----- nvinfo : EIATTR_MERCURY_ISA_VERSION
	.align		4
        /*00d4*/ 	.byte	0x03, 0x5f
        /*00d6*/ 	.short	0x0101


	//----- nvinfo : EIATTR_UNUSED_LOAD_BYTE_OFFSET
	.align		4
        /*00d8*/ 	.byte	0x04, 0x44
        /*00da*/ 	.short	(.L_51 - .L_50)


	//   ....[0]....
.L_50:
        /*00dc*/ 	.word	0x00001040
        /*00e0*/ 	.word	0x00000fff


	//----- nvinfo : EIATTR_VRC_CTA_INIT_COUNT
	.align		4
.L_51:
        /*00e4*/ 	.byte	0x02, 0x4a
	.zero		1
	.zero		1


	//----- nvinfo : EIATTR_EXIT_INSTR_OFFSETS
	.align		4
        /*00e8*/ 	.byte	0x04, 0x1c
        /*00ea*/ 	.short	(.L_53 - .L_52)


	//   ....[0]....
.L_52:
        /*00ec*/ 	.word	0x00000070


	//   ....[1]....
        /*00f0*/ 	.word	0x000017e0


	//   ....[2]....
        /*00f4*/ 	.word	0x00003800


	//----- nvinfo : EIATTR_CRS_STACK_SIZE
	.align		4
.L_53:
        /*00f8*/ 	.byte	0x04, 0x1e
        /*00fa*/ 	.short	(.L_55 - .L_54)
.L_54:
        /*00fc*/ 	.word	0x00000000


	//----- nvinfo : EIATTR_CBANK_PARAM_SIZE
	.align		4
.L_55:
        /*0100*/ 	.byte	0x03, 0x19
        /*0102*/ 	.short	0x0048


	//----- nvinfo : EIATTR_PARAM_CBANK
	.align		4
        /*0104*/ 	.byte	0x04, 0x0a
        /*0106*/ 	.short	(.L_57 - .L_56)
	.align		4
.L_56:
        /*0108*/ 	.word	index@(.nv.constant0.paged_decode_attention_bf16)
        /*010c*/ 	.short	0x0380
        /*010e*/ 	.short	0x0048


	//----- nvinfo : EIATTR_SW_WAR
	.align		4
.L_57:
        /*0110*/ 	.byte	0x04, 0x36
        /*0112*/ 	.short	(.L_59 - .L_58)
.L_58:
        /*0114*/ 	.word	0x00000008
.L_59:


//--------------------- .nv.info.paged_decode_attention_f16 --------------------------
	.section	.nv.info.paged_decode_attention_f16,"",@"SHT_CUDA_INFO"
	.sectionflags	@""
	.align	4


	//----- nvinfo : EIATTR_CUDA_API_VERSION
	.align		4
        /*0000*/ 	.byte	0x04, 0x37
        /*0002*/ 	.short	(.L_61 - .L_60)
.L_60:
        /*0004*/ 	.word	0x00000082


	//----- nvinfo : EIATTR_KPARAM_INFO
	.align		4
.L_61:
        /*0008*/ 	.byte	0x04, 0x17
        /*000a*/ 	.short	(.L_63 - .L_62)
.L_62:
        /*000c*/ 	.word	0x00000000
        /*0010*/ 	.short	0x000b
        /*0012*/ 	.short	0x0044
        /*0014*/ 	.byte	0x00, 0xf0, 0x11, 0x00


	//----- nvinfo : EIATTR_KPARAM_INFO
	.align		4
.L_63:
        /*0018*/ 	.byte	0x04, 0x17
        /*001a*/ 	.short	(.L_65 - .L_64)
.L_64:
        /*001c*/ 	.word	0x00000000
        /*0020*/ 	.short	0x000a
        /*0022*/ 	.short	0x0040
        /*0024*/ 	.byte	0x00, 0xf0, 0x11, 0x00


	//----- nvinfo : EIATTR_KPARAM_INFO
	.align		4
.L_65:
        /*0028*/ 	.byte	0x04, 0x17
        /*002a*/ 	.short	(.L_67 - .L_66)
.L_66:
        /*002c*/ 	.word	0x00000000
        /*0030*/ 	.short	0x0009
        /*0032*/ 	.short	0x003c
        /*0034*/ 	.byte	0x00, 0xf0, 0x11, 0x00


	//----- nvinfo : EIATTR_KPARAM_INFO
	.align		4
.L_67:
        /*0038*/ 	.byte	0x04, 0x17
        /*003a*/ 	.short	(.L_69 - .L_68)
.L_68:
        /*003c*/ 	.word	0x00000000
        /*0040*/ 	.short	0x0008
        /*0042*/ 	.short	0x0038
        /*0044*/ 	.byte	0x00, 0xf0, 0x11, 0x00


	//----- nvinfo : EIATTR_KPARAM_INFO
	.align		4
.L_69:
        /*0048*/ 	.byte	0x04, 0x17
        /*004a*/ 	.short	(.L_71 - .L_70)
.L_70:
        /*004c*/ 	.word	0x00000000
        /*0050*/ 	.short	0x0007
        /*0052*/ 	.short	0x0034
        /*0054*/ 	.byte	0x00, 0xf0, 0x11, 0x00


	//----- nvinfo : EIATTR_KPARAM_INFO
	.align		4
.L_71:
        /*0058*/ 	.byte	0x04, 0x17
        /*005a*/ 	.short	(.L_73 - .L_72)
.L_72:
        /*005c*/ 	.word	0x00000000
        /*0060*/ 	.short	0x0006
        /*0062*/ 	.short	0x0030
        /*0064*/ 	.byte	0x00, 0xf0, 0x11, 0x00


	//----- nvinfo : EIATTR_KPARAM_INFO
	.align		4
.L_73:
        /*0068*/ 	.byte	0x04, 0x17
        /*006a*/ 	.short	(.L_75 - .L_74)
.L_74:
        /*006c*/ 	.word	0x00000000
        /*0070*/ 	.short	0x0005
        /*0072*/ 	.short	0x0028
        /*0074*/ 	.byte	0x00, 0xf5, 0x21, 0x00


	//----- nvinfo : EIATTR_KPARAM_INFO
	.align		4
.L_75:
        /*0078*/ 	.byte	0x04, 0x17
        /*007a*/ 	.short	(.L_77 - .L_76)
.L_76:
        /*007c*/ 	.word	0x00000000
        /*0080*/ 	.short	0x0004
        /*0082*/ 	.short	0x0020
        /*0084*/ 	.byte	0x00, 0xf5, 0x21, 0x00


	//----- nvinfo : EIATTR_KPARAM_INFO
	.align		4
.L_77:
        /*0088*/ 	.byte	0x04, 0x17
        /*008a*/ 	.short	(.L_79 - .L_78)
.L_78:
        /*008c*/ 	.word	0x00000000
        /*0090*/ 	.short	0x0003
        /*0092*/ 	.short	0x0018
        /*0094*/ 	.byte	0x00, 0xf5, 0x21, 0x00


	//----- nvinfo : EIATTR_KPARAM_INFO
	.align		4
.L_79:
        /*0098*/ 	.byte	0x04, 0x17
        /*009a*/ 	.short	(.L_81 - .L_80)
.L_80:
        /*009c*/ 	.word	0x00000000
        /*00a0*/ 	.short	0x0002
        /*00a2*/ 	.short	0x0010
        /*00a4*/ 	.byte	0x00, 0xf5, 0x21, 0x00


	//----- nvinfo : EIATTR_KPARAM_INFO
	.align		4
.L_81:
        /*00a8*/ 	.byte	0x04, 0x17
        /*00aa*/ 	.short	(.L_83 - .L_82)
.L_82:
        /*00ac*/ 	.word	0x00000000
        /*00b0*/ 	.short	0x0001
        /*00b2*/ 	.short	0x0008
        /*00b4*/ 	.byte	0x00, 0xf5, 0x21, 0x00


	//----- nvinfo : EIATTR_KPARAM_INFO
	.align		4
.L_83:
        /*00b8*/ 	.byte	0x04, 0x17
        /*00ba*/ 	.short	(.L_85 - .L_84)
.L_84:
        /*00bc*/ 	.word	0x00000000
        /*00c0*/ 	.short	0x0000
        /*00c2*/ 	.short	0x0000
        /*00c4*/ 	.byte	0x00, 0xf5, 0x21, 0x00


	//----- nvinfo : EIATTR_SPARSE_MMA_MASK
	.align		4
.L_85:
        /*00c8*/ 	.byte	0x03, 0x50
        /*00ca*/ 	.short	0x0000


	//----- nvinfo : EIATTR_MAXREG_COUNT
	.align		4
        /*00cc*/ 	.byte	0x03, 0x1b
        /*00ce*/ 	.short	0x00ff


	//----- nvinfo : EIATTR_NUM_BARRIERS
	.align		4
        /*00d0*/ 	.byte	0x02, 0x4c
        /*00d2*/ 	.byte	0x01
	.zero		1


	//----- nvinfo : EIATTR_MERCURY_ISA_VERSION
	.align		4
        /*00d4*/ 	.byte	0x03, 0x5f
        /*00d6*/ 	.short	0x0101


	//----- nvinfo : EIATTR_UNUSED_LOAD_BYTE_OFFSET
	.align		4
        /*00d8*/ 	.byte	0x04, 0x44
        /*00da*/ 	.short	(.L_87 - .L_86)


	//   ....[0]....
.L_86:
        /*00dc*/ 	.word	0x00001040
        /*00e0*/ 	.word	0x00000fff


	//----- nvinfo : EIATTR_VRC_CTA_INIT_COUNT
	.align		4
.L_87:
        /*00e4*/ 	.byte	0x02, 0x4a
	.zero		1
	.zero		1


	//----- nvinfo : EIATTR_EXIT_INSTR_OFFSETS
	.align		4
        /*00e8*/ 	.byte	0x04, 0x1c
        /*00ea*/ 	.short	(.L_89 - .L_88)


	//   ....[0]....
.L_88:
        /*00ec*/ 	.word	0x00000070


	//   ....[1]....
        /*00f0*/ 	.word	0x000017e0


	//   ....[2]....
        /*00f4*/ 	.word	0x00003800


	//----- nvinfo : EIATTR_CRS_STACK_SIZE
	.align		4
.L_89:
        /*00f8*/ 	.byte	0x04, 0x1e
        /*00fa*/ 	.short	(.L_91 - .L_90)
.L_90:
        /*00fc*/ 	.word	0x00000000


	//----- nvinfo : EIATTR_CBANK_PARAM_SIZE
	.align		4
.L_91:
        /*0100*/ 	.byte	0x03, 0x19
        /*0102*/ 	.short	0x0048


	//----- nvinfo : EIATTR_PARAM_CBANK
	.align		4
        /*0104*/ 	.byte	0x04, 0x0a
        /*0106*/ 	.short	(.L_93 - .L_92)
	.align		4
.L_92:
        /*0108*/ 	.word	index@(.nv.constant0.paged_decode_attention_f16)
        /*010c*/ 	.short	0x0380
        /*010e*/ 	.short	0x0048


	//----- nvinfo : EIATTR_SW_WAR
	.align		4
.L_93:
        /*0110*/ 	.byte	0x04, 0x36
        /*0112*/ 	.short	(.L_95 - .L_94)
.L_94:
        /*0114*/ 	.word	0x00000008
.L_95:


//--------------------- .nv.info.paged_decode_attention_f32 --------------------------
	.section	.nv.info.paged_decode_attention_f32,"",@"SHT_CUDA_INFO"
	.sectionflags	@""
	.align	4


	//----- nvinfo : EIATTR_CUDA_API_VERSION
	.align		4
        /*0000*/ 	.byte	0x04, 0x37
        /*0002*/ 	.short	(.L_97 - .L_96)
.L_96:
        /*0004*/ 	.word	0x00000082


	//----- nvinfo : EIATTR_KPARAM_INFO
	.align		4
.L_97:
        /*0008*/ 	.byte	0x04, 0x17
        /*000a*/ 	.short	(.L_99 - .L_98)
.L_98:
        /*000c*/ 	.word	0x00000000
        /*0010*/ 	.short	0x000b
        /*0012*/ 	.short	0x0044
        /*0014*/ 	.byte	0x00, 0xf0, 0x11, 0x00


	//----- nvinfo : EIATTR_KPARAM_INFO
	.align		4
.L_99:
        /*0018*/ 	.byte	0x04, 0x17
        /*001a*/ 	.short	(.L_101 - .L_100)
.L_100:
        /*001c*/ 	.word	0x00000000
        /*0020*/ 	.short	0x000a
        /*0022*/ 	.short	0x0040
        /*0024*/ 	.byte	0x00, 0xf0, 0x11, 0x00


	//----- nvinfo : EIATTR_KPARAM_INFO
	.align		4
.L_101:
        /*0028*/ 	.byte	0x04, 0x17
        /*002a*/ 	.short	(.L_103 - .L_102)
.L_102:
        /*002c*/ 	.word	0x00000000
        /*0030*/ 	.short	0x0009
        /*0032*/ 	.short	0x003c
        /*0034*/ 	.byte	0x00, 0xf0, 0x11, 0x00


	//----- nvinfo : EIATTR_KPARAM_INFO
	.align		4
.L_103:
        /*0038*/ 	.byte	0x04, 0x17
        /*003a*/ 	.short	(.L_105 - .L_104)
.L_104:
        /*003c*/ 	.word	0x00000000
        /*0040*/ 	.short	0x0008
        /*0042*/ 	.short	0x0038
        /*0044*/ 	.byte	0x00, 0xf0, 0x11, 0x00


	//----- nvinfo : EIATTR_KPARAM_INFO
	.align		4
.L_105:
        /*0048*/ 	.byte	0x04, 0x17
        /*004a*/ 	.short	(.L_107 - .L_106)
.L_106:
        /*004c*/ 	.word	0x00000000
        /*0050*/ 	.short	0x0007
        /*0052*/ 	.short	0x0034
        /*0054*/ 	.byte	0x00, 0xf0, 0x11, 0x00


	//----- nvinfo : EIATTR_KPARAM_INFO
	.align		4
.L_107:
        /*0058*/ 	.byte	0x04, 0x17
        /*005a*/ 	.short	(.L_109 - .L_108)
.L_108:
        /*005c*/ 	.word	0x00000000
        /*0060*/ 	.short	0x0006
        /*0062*/ 	.short	0x0030
        /*0064*/ 	.byte	0x00, 0xf0, 0x11, 0x00


	//----- nvinfo : EIATTR_KPARAM_INFO
	.align		4
.L_109:
        /*0068*/ 	.byte	0x04, 0x17
        /*006a*/ 	.short	(.L_111 - .L_110)
.L_110:
        /*006c*/ 	.word	0x00000000
        /*0070*/ 	.short	0x0005
        /*0072*/ 	.short	0x0028
        /*0074*/ 	.byte	0x00, 0xf5, 0x21, 0x00


	//----- nvinfo : EIATTR_KPARAM_INFO
	.align		4
.L_111:
        /*0078*/ 	.byte	0x04, 0x17
        /*007a*/ 	.short	(.L_113 - .L_112)
.L_112:
        /*007c*/ 	.word	0x00000000
        /*0080*/ 	.short	0x0004
        /*0082*/ 	.short	0x0020
        /*0084*/ 	.byte	0x00, 0xf5, 0x21, 0x00


	//----- nvinfo : EIATTR_KPARAM_INFO
	.align		4
.L_113:
        /*0088*/ 	.byte	0x04, 0x17
        /*008a*/ 	.short	(.L_115 - .L_114)
.L_114:
        /*008c*/ 	.word	0x00000000
        /*0090*/ 	.short	0x0003
        /*0092*/ 	.short	0x0018
        /*0094*/ 	.byte	0x00, 0xf5, 0x21, 0x00


	//----- nvinfo : EIATTR_KPARAM_INFO
	.align		4
.L_115:
        /*0098*/ 	.byte	0x04, 0x17
        /*009a*/ 	.short	(.L_117 - .L_116)
.L_116:
        /*009c*/ 	.word	0x00000000
        /*00a0*/ 	.short	0x0002
        /*00a2*/ 	.short	0x0010
        /*00a4*/ 	.byte	0x00, 0xf5, 0x21, 0x00


	//----- nvinfo : EIATTR_KPARAM_INFO
	.align		4
.L_117:
        /*00a8*/ 	.byte	0x04, 0x17
        /*00aa*/ 	.short	(.L_119 - .L_118)
.L_118:
        /*00ac*/ 	.word	0x00000000
        /*00b0*/ 	.short	0x0001
        /*00b2*/ 	.short	0x0008
        /*00b4*/ 	.byte	0x00, 0xf5, 0x21, 0x00


	//----- nvinfo : EIATTR_KPARAM_INFO
	.align		4
.L_119:
        /*00b8*/ 	.byte	0x04, 0x17
        /*00ba*/ 	.short	(.L_121 - .L_120)
.L_120:
        /*00bc*/ 	.word	0x00000000
        /*00c0*/ 	.short	0x0000
        /*00c2*/ 	.short	0x0000
        /*00c4*/ 	.byte	0x00, 0xf5, 0x21, 0x00


	//----- nvinfo : EIATTR_SPARSE_MMA_MASK
	.align		4
.L_121:
        /*00c8*/ 	.byte	0x03, 0x50
        /*00ca*/ 	.short	0x0000


	//----- nvinfo : EIATTR_MAXREG_COUNT
	.align		4
        /*00cc*/ 	.byte	0x03, 0x1b
        /*00ce*/ 	.short	0x00ff


	//----- nvinfo : EIATTR_NUM_BARRIERS
	.align		4
        /*00d0*/ 	.byte	0x02, 0x4c
        /*00d2*/ 	.byte	0x01
	.zero		1


	//----- nvinfo : EIATTR_MERCURY_ISA_VERSION
	.align		4
        /*00d4*/ 	.byte	0x03, 0x5f
        /*00d6*/ 	.short	0x0101


	//----- nvinfo : EIATTR_UNUSED_LOAD_BYTE_OFFSET
	.align		4
        /*00d8*/ 	.byte	0x04, 0x44
        /*00da*/ 	.short	(.L_123 - .L_122)


	//   ....[0]....
.L_122:
        /*00dc*/ 	.word	0x00000e70
        /*00e0*/ 	.word	0x00000fff


	//----- nvinfo : EIATTR_VRC_CTA_INIT_COUNT
	.align		4
.L_123:
        /*00e4*/ 	.byte	0x02, 0x4a
	.zero		1
	.zero		1


	//----- nvinfo : EIATTR_EXIT_INSTR_OFFSETS
	.align		4
        /*00e8*/ 	.byte	0x04, 0x1c
        /*00ea*/ 	.short	(.L_125 - .L_124)


	//   ....[0]....
.L_124:
        /*00ec*/ 	.word	0x00000070


	//   ....[1]....
        /*00f0*/ 	.word	0x000015e0


	//   ....[2]....
        /*00f4*/ 	.word	0x00003500


	//----- nvinfo : EIATTR_CRS_STACK_SIZE
	.align		4
.L_125:
        /*00f8*/ 	.byte	0x04, 0x1e
        /*00fa*/ 	.short	(.L_127 - .L_126)
.L_126:
        /*00fc*/ 	.word	0x00000000


	//----- nvinfo : EIATTR_CBANK_PARAM_SIZE
	.align		4
.L_127:
        /*0100*/ 	.byte	0x03, 0x19
        /*0102*/ 	.short	0x0048


	//----- nvinfo : EIATTR_PARAM_CBANK
	.align		4
        /*0104*/ 	.byte	0x04, 0x0a
        /*0106*/ 	.short	(.L_129 - .L_128)
	.align		4
.L_128:
        /*0108*/ 	.word	index@(.nv.constant0.paged_decode_attention_f32)
        /*010c*/ 	.short	0x0380
        /*010e*/ 	.short	0x0048


	//----- nvinfo : EIATTR_SW_WAR
	.align		4
.L_129:
        /*0110*/ 	.byte	0x04, 0x36
        /*0112*/ 	.short	(.L_131 - .L_130)
.L_130:
        /*0114*/ 	.word	0x00000008
.L_131:


//--------------------- .nv.callgraph             --------------------------
	.section	.nv.callgraph,"",@"SHT_CUDA_CALLGRAPH"
	.align	4
	.sectionentsize	8
	.align		4
        /*0000*/ 	.word	0x00000000
	.align		4
        /*0004*/ 	.word	0xffffffff
	.align		4
        /*0008*/ 	.word	0x00000000
	.align		4
        /*000c*/ 	.word	0xfffffffe
	.align		4
        /*0010*/ 	.word	0x00000000
	.align		4
        /*0014*/ 	.word	0xfffffffd
	.align		4
        /*0018*/ 	.word	0x00000000
	.align		4
        /*001c*/ 	.word	0xfffffffc


//--------------------- .text.paged_decode_attention_bf16 --------------------------
	.section	.text.paged_decode_attention_bf16,"ax",@progbits
	.align	128
        .global         paged_decode_attention_bf16
        .type           paged_decode_attention_bf16,@function
        .size           paged_decode_attention_bf16,(.L_x_105 - paged_decode_attention_bf16)
        .other          paged_decode_attention_bf16,@"STO_CUDA_ENTRY STV_DEFAULT"
paged_decode_attention_bf16:
.text.paged_decode_attention_bf16:
[----:B------:R-:W-:Y:S01]  /*0000*/  LDC R1, c[0x0][0x37c] ;  /* 0x0000df00ff017b82 */ /* 0x000fe20000000800 */
[----:B------:R-:W0:Y:S07]  /*0010*/  S2R R5, SR_CTAID.Y ;  /* 0x0000000000057919 */ /* 0x000e2e0000002600 */
[----:B------:R-:W0:Y:S01]  /*0020*/  LDC.64 R2, c[0x0][0x3a8] ;  /* 0x0000ea00ff027b82 */ /* 0x000e220000000a00 */
[----:B------:R-:W1:Y:S01]  /*0030*/  LDCU.64 UR8, c[0x0][0x358] ;  /* 0x00006b00ff0877ac */ /* 0x000e620008000a00 */
[----:B0-----:R-:W-:-:S05]  /*0040*/  IMAD.WIDE.U32 R2, R5, 0x4, R2 ;  /* 0x0000000405027825 */ /* 0x001fca00078e0002 */
[----:B-1----:R-:W2:Y:S02]  /*0050*/  LDG.E.CONSTANT R17, desc[UR8][R2.64] ;  /* 0x0000000802117981 */ /* 0x002ea4000c1e9900 */
[----:B--2---:R-:W-:-:S13]  /*0060*/  ISETP.NE.AND P0, PT, R17, RZ, PT ;  /* 0x000000ff1100720c */ /* 0x004fda0003f05270 */
[----:B------:R-:W-:Y:S05]  /*0070*/  @!P0 EXIT ;  /* 0x000000000000894d */ /* 0x000fea0003800000 */
[----:B------:R-:W0:Y:S01]  /*0080*/  LDC.64 R2, c[0x0][0x3b8] ;  /* 0x0000ee00ff027b82 */ /* 0x000e220000000a00 */
[----:B------:R-:W1:Y:S01]  /*0090*/  S2R R18, SR_TID.X ;  /* 0x0000000000127919 */ /* 0x000e620000002100 */
[----:B------:R-:W-:Y:S06]  /*00a0*/  BSSY.RECONVERGENT B0, `(.L_x_0) ;  /* 0x0000029000007945 */ /* 0x000fec0003800200 */
[----:B------:R-:W2:Y:S08]  /*00b0*/  S2UR UR4, SR_CTAID.X ;  /* 0x00000000000479c3 */ /* 0x000eb00000002500 */
[----:B------:R-:W3:Y:S01]  /*00c0*/  LDC.64 R22, c[0x0][0x3a0] ;  /* 0x0000e800ff167b82 */ /* 0x000ee20000000a00 */
[----:B0-----:R-:W-:-:S04]  /*00d0*/  IABS R11, R2 ;  /* 0x00000002000b7213 */ /* 0x001fc80000000000 */
[----:B------:R-:W0:Y:S01]  /*00e0*/  I2F.RP R0, R11 ;  /* 0x0000000b00007306 */ /* 0x000e220000209400 */
[----:B--2---:R-:W-:-:S05]  /*00f0*/  IMAD R9, R3, UR4, RZ ;  /* 0x0000000403097c24 */ /* 0x004fca000f8e02ff */
[----:B------:R-:W-:Y:S02]  /*0100*/  IABS R8, R9 ;  /* 0x0000000900087213 */ /* 0x000fe40000000000 */
[----:B0-----:R-:W0:Y:S02]  /*0110*/  MUFU.RCP R0, R0 ;  /* 0x0000000000007308 */ /* 0x001e240000001000 */
[----:B0-----:R-:W-:-:S06]  /*0120*/  IADD3 R6, PT, PT, R0, 0xffffffe, RZ ;  /* 0x0ffffffe00067810 */ /* 0x001fcc0007ffe0ff */
[----:B------:R0:W2:Y:S02]  /*0130*/  F2I.FTZ.U32.TRUNC.NTZ R7, R6 ;  /* 0x0000000600077305 */ /* 0x0000a4000021f000 */
[----:B0-----:R-:W-:Y:S02]  /*0140*/  HFMA2 R6, -RZ, RZ, 0, 0 ;  /* 0x00000000ff067431 */ /* 0x001fe400000001ff */
[----:B--2---:R-:W-:-:S04]  /*0150*/  IMAD.MOV R4, RZ, RZ, -R7 ;  /* 0x000000ffff047224 */ /* 0x004fc800078e0a07 */
[----:B------:R-:W-:Y:S02]  /*0160*/  IMAD R3, R4, R11, RZ ;  /* 0x0000000b04037224 */ /* 0x000fe400078e02ff */
[----:B------:R-:W1:Y:S02]  /*0170*/  LDC R4, c[0x0][0x3c0] ;  /* 0x0000f000ff047b82 */ /* 0x000e640000000800 */
[----:B------:R-:W-:Y:S02]  /*0180*/  IMAD.HI.U32 R7, R7, R3, R6 ;  /* 0x0000000307077227 */ /* 0x000fe400078e0006 */
[----:B------:R-:W0:Y:S04]  /*0190*/  S2R R3, SR_CgaCtaId ;  /* 0x0000000000037919 */ /* 0x000e280000008800 */
[----:B------:R-:W-:-:S04]  /*01a0*/  IMAD.HI.U32 R0, R7, R8, RZ ;  /* 0x0000000807007227 */ /* 0x000fc800078e00ff */
[----:B------:R-:W-:Y:S02]  /*01b0*/  IMAD.MOV R6, RZ, RZ, -R0 ;  /* 0x000000ffff067224 */ /* 0x000fe400078e0a00 */
[----:B------:R-:W-:Y:S02]  /*01c0*/  IMAD R7, R5, R2, UR4 ;  /* 0x0000000405077e24 */ /* 0x000fe4000f8e0202 */
[----:B------:R-:W-:-:S05]  /*01d0*/  IMAD R6, R11, R6, R8 ;  /* 0x000000060b067224 */ /* 0x000fca00078e0208 */
[----:B------:R-:W-:Y:S02]  /*01e0*/  ISETP.GT.U32.AND P1, PT, R11, R6, PT ;  /* 0x000000060b00720c */ /* 0x000fe40003f24070 */
[----:B-1----:R-:W-:-:S11]  /*01f0*/  ISETP.GE.AND P2, PT, R18, R4, PT ;  /* 0x000000041200720c */ /* 0x002fd60003f46270 */
[----:B------:R-:W-:-:S04]  /*0200*/  @!P1 IADD3 R6, PT, PT, R6, -R11, RZ ;  /* 0x8000000b06069210 */ /* 0x000fc80007ffe0ff */
[----:B------:R-:W-:Y:S02]  /*0210*/  ISETP.GE.U32.AND P0, PT, R6, R11, PT ;  /* 0x0000000b0600720c */ /* 0x000fe40003f06070 */
[----:B------:R-:W-:Y:S01]  /*0220*/  LOP3.LUT R6, R9, R2, RZ, 0x3c, !PT ;  /* 0x0000000209067212 */ /* 0x000fe200078e3cff */
[----:B0--3--:R-:W-:Y:S10]  /*0230*/  @P2 BRA `(.L_x_1) ;  /* 0x00000000003c2947 */ /* 0x009ff40003800000 */
[----:B------:R-:W0:Y:S01]  /*0240*/  S2R R11, SR_CgaCtaId ;  /* 0x00000000000b7919 */ /* 0x000e220000008800 */
[----:B------:R-:W1:Y:S01]  /*0250*/  LDC R16, c[0x0][0x360] ;  /* 0x0000d800ff107b82 */ /* 0x000e620000000800 */
[----:B------:R-:W-:Y:S01]  /*0260*/  MOV R10, 0x400 ;  /* 0x00000400000a7802 */ /* 0x000fe20000000f00 */
[----:B------:R-:W-:-:S06]  /*0270*/  IMAD.MOV.U32 R13, RZ, RZ, R18 ;  /* 0x000000ffff0d7224 */ /* 0x000fcc00078e0012 */
[----:B------:R-:W2:Y:S01]  /*0280*/  LDC.64 R8, c[0x0][0x388] ;  /* 0x0000e200ff087b82 */ /* 0x000ea20000000a00 */
[----:B0-----:R-:W-:-:S07]  /*0290*/  LEA R14, R11, R10, 0x18 ;  /* 0x0000000a0b0e7211 */ /* 0x001fce00078ec0ff */
.L_x_2:
[----:B------:R-:W-:-:S04]  /*02a0*/  IMAD R11, R7, R4, R13 ;  /* 0x00000004070b7224 */ /* 0x000fc800078e020d */
[----:B--2---:R-:W-:-:S06]  /*02b0*/  IMAD.WIDE R10, R11, 0x2, R8 ;  /* 0x000000020b0a7825 */ /* 0x004fcc00078e0208 */
[----:B------:R-:W2:Y:S01]  /*02c0*/  LDG.E.U16.CONSTANT R10, desc[UR8][R10.64] ;  /* 0x000000080a0a7981 */ /* 0x000ea2000c1e9500 */
[----:B0-----:R-:W-:Y:S02]  /*02d0*/  LEA R15, R13, R14, 0x2 ;  /* 0x0000000e0d0f7211 */ /* 0x001fe400078e10ff */
[----:B-1----:R-:W-:-:S04]  /*02e0*/  IADD3 R13, PT, PT, R16, R13, RZ ;  /* 0x0000000d100d7210 */ /* 0x002fc80007ffe0ff */
[----:B------:R-:W-:Y:S01]  /*02f0*/  ISETP.GE.AND P2, PT, R13, R4, PT ;  /* 0x000000040d00720c */ /* 0x000fe20003f46270 */
[----:B--2---:R-:W-:-:S05]  /*0300*/  IMAD.U32 R12, R10, 0x10000, RZ ;  /* 0x000100000a0c7824 */ /* 0x004fca00078e00ff */
[----:B------:R0:W-:Y:S07]  /*0310*/  STS [R15], R12 ;  /* 0x0000000c0f007388 */ /* 0x0001ee0000000800 */
[----:B------:R-:W-:Y:S05]  /*0320*/  @!P2 BRA `(.L_x_2) ;  /* 0xfffffffc00dca947 */ /* 0x000fea000383ffff */
.L_x_1:
[----:B------:R-:W-:Y:S05]  /*0330*/  BSYNC.RECONVERGENT B0 ;  /* 0x0000000000007941 */ /* 0x000fea0003800200 */
.L_x_0:
[----:B------:R-:W1:Y:S01]  /*0340*/  LDCU UR4, c[0x0][0x3c4] ;  /* 0x00007880ff0477ac */ /* 0x000e620008000800 */
[----:B------:R-:W-:Y:S01]  /*0350*/  @!P1 VIADD R0, R0, 0x1 ;  /* 0x0000000100009836 */ /* 0x000fe20000000000 */
[----:B------:R-:W-:Y:S01]  /*0360*/  BAR.SYNC.DEFER_BLOCKING 0x0 ;  /* 0x0000000000007b1d */ /* 0x000fe20000010000 */
[----:B------:R-:W-:Y:S02]  /*0370*/  ISETP.GE.AND P2, PT, R6, RZ, PT ;  /* 0x000000ff0600720c */ /* 0x000fe40003f46270 */
[----:B------:R-:W-:Y:S02]  /*0380*/  ISETP.NE.AND P1, PT, R2, RZ, PT ;  /* 0x000000ff0200720c */ /* 0x000fe40003f25270 */
[----:B------:R-:W-:Y:S01]  /*0390*/  @P0 IADD3 R0, PT, PT, R0, 0x1, RZ ;  /* 0x0000000100000810 */ /* 0x000fe20007ffe0ff */
[----:B------:R-:W-:Y:S01]  /*03a0*/  BSSY.RECONVERGENT B0, `(.L_x_3) ;  /* 0x00000e9000007945 */ /* 0x000fe20003800200 */
[----:B------:R-:W-:Y:S02]  /*03b0*/  ISETP.GE.AND P0, PT, R18, R17, PT ;  /* 0x000000111200720c */ /* 0x000fe40003f06270 */
[----:B------:R-:W-:-:S04]  /*03c0*/  MOV R6, 0x400 ;  /* 0x0000040000067802 */ /* 0x000fc80000000f00 */
[----:B------:R-:W-:Y:S01]  /*03d0*/  LEA R3, R3, R6, 0x18 ;  /* 0x0000000603037211 */ /* 0x000fe200078ec0ff */
[----:B------:R-:W-:Y:S01]  /*03e0*/  @!P2 IMAD.MOV R0, RZ, RZ, -R0 ;  /* 0x000000ffff00a224 */ /* 0x000fe200078e0a00 */
[----:B------:R-:W-:Y:S01]  /*03f0*/  MOV R6, 0xff800000 ;  /* 0xff80000000067802 */ /* 0x000fe20000000f00 */
[----:B-1----:R-:W-:Y:S01]  /*0400*/  IMAD R5, R5, UR4, RZ ;  /* 0x0000000405057c24 */ /* 0x002fe2000f8e02ff */
[----:B------:R-:W-:Y:S01]  /*0410*/  @!P1 LOP3.LUT R0, RZ, R2, RZ, 0x33, !PT ;  /* 0x00000002ff009212 */ /* 0x000fe200078e33ff */
[----:B------:R-:W-:Y:S02]  /*0420*/  IMAD R16, R4, 0x4, R3 ;  /* 0x0000000404107824 */ /* 0x000fe400078e0203 */
[----:B------:R-:W-:Y:S01]  /*0430*/  IMAD.WIDE R22, R5, 0x4, R22 ;  /* 0x0000000405167825 */ /* 0x000fe200078e0216 */
[----:B------:R-:W-:Y:S06]  /*0440*/  @P0 BRA `(.L_x_4) ;  /* 0x0000000c00780947 */ /* 0x000fec0003800000 */
[----:B------:R-:W1:Y:S01]  /*0450*/  LDC R5, c[0x0][0x360] ;  /* 0x0000d800ff057b82 */ /* 0x000e620000000800 */
[----:B------:R-:W-:-:S13]  /*0460*/  ISETP.GE.AND P0, PT, R4, 0x1, PT ;  /* 0x000000010400780c */ /* 0x000fda0003f06270 */
[----:B------:R-:W-:Y:S05]  /*0470*/  @!P0 BRA `(.L_x_5) ;  /* 0x0000000c00448947 */ /* 0x000fea0003800000 */
[C---:B------:R-:W-:Y:S01]  /*0480*/  IADD3 R2, PT, PT, R4.reuse, -0x1, RZ ;  /* 0xffffffff04027810 */ /* 0x040fe20007ffe0ff */
[----:B------:R-:W-:Y:S01]  /*0490*/  IMAD.MOV.U32 R6, RZ, RZ, -0x800000 ;  /* 0xff800000ff067424 */ /* 0x000fe200078e00ff */
[----:B------:R-:W-:Y:S02]  /*04a0*/  LOP3.LUT R3, R4, 0x7, RZ, 0xc0, !PT ;  /* 0x0000000704037812 */ /* 0x000fe400078ec0ff */
[----:B------:R-:W-:Y:S02]  /*04b0*/  ISETP.GE.U32.AND P0, PT, R2, 0xf, PT ;  /* 0x0000000f0200780c */ /* 0x000fe40003f06070 */
[C---:B------:R-:W-:Y:S02]  /*04c0*/  LOP3.LUT R2, R4.reuse, 0xf, RZ, 0xc0, !PT ;  /* 0x0000000f04027812 */ /* 0x040fe400078ec0ff */
[----:B------:R-:W-:Y:S02]  /*04d0*/  LOP3.LUT R4, R4, 0x3, RZ, 0xc0, !PT ;  /* 0x0000000304047812 */ /* 0x000fe400078ec0ff */
[----:B-1----:R-:W-:-:S07]  /*04e0*/  MOV R5, R18 ;  /* 0x0000001200057202 */ /* 0x002fce0000000f00 */
.L_x_11:
[----:B------:R-:W0:Y:S01]  /*04f0*/  LDC R10, c[0x0][0x3b4] ;  /* 0x0000ed00ff0a7b82 */ /* 0x000e220000000800 */
[----:B------:R-:W-:Y:S01]  /*0500*/  IABS R14, R5 ;  /* 0x00000005000e7213 */ /* 0x000fe20000000000 */
[----:B------:R-:W1:Y:S01]  /*0510*/  LDCU UR4, c[0x0][0x3bc] ;  /* 0x00007780ff0477ac */ /* 0x000e620008000800 */
[----:B0-----:R-:W-:-:S04]  /*0520*/  IABS R12, R10 ;  /* 0x0000000a000c7213 */ /* 0x001fc80000000000 */
[----:B------:R-:W0:Y:S08]  /*0530*/  I2F.RP R11, R12 ;  /* 0x0000000c000b7306 */ /* 0x000e300000209400 */
[----:B0-----:R-:W0:Y:S02]  /*0540*/  MUFU.RCP R11, R11 ;  /* 0x0000000b000b7308 */ /* 0x001e240000001000 */
[----:B0-----:R-:W-:-:S06]  /*0550*/  VIADD R8, R11, 0xffffffe ;  /* 0x0ffffffe0b087836 */ /* 0x001fcc0000000000 */
[----:B------:R0:W2:Y:S02]  /*0560*/  F2I.FTZ.U32.TRUNC.NTZ R9, R8 ;  /* 0x0000000800097305 */ /* 0x0000a4000021f000 */
[----:B0-----:R-:W-:Y:S01]  /*0570*/  IMAD.MOV.U32 R8, RZ, RZ, RZ ;  /* 0x000000ffff087224 */ /* 0x001fe200078e00ff */
[----:B--2---:R-:W-:-:S05]  /*0580*/  IADD3 R13, PT, PT, RZ, -R9, RZ ;  /* 0x80000009ff0d7210 */ /* 0x004fca0007ffe0ff */
[----:B------:R-:W-:-:S04]  /*0590*/  IMAD R13, R13, R12, RZ ;  /* 0x0000000c0d0d7224 */ /* 0x000fc800078e02ff */
[----:B------:R-:W-:Y:S01]  /*05a0*/  IMAD.HI.U32 R9, R9, R13, R8 ;  /* 0x0000000d09097227 */ /* 0x000fe200078e0008 */
[----:B------:R-:W-:Y:S02]  /*05b0*/  MOV R13, R14 ;  /* 0x0000000e000d7202 */ /* 0x000fe40000000f00 */
[----:B------:R-:W-:-:S03]  /*05c0*/  LOP3.LUT R8, R5, R10, RZ, 0x3c, !PT ;  /* 0x0000000a05087212 */ /* 0x000fc600078e3cff */
[----:B------:R-:W-:Y:S01]  /*05d0*/  IMAD.HI.U32 R9, R9, R13, RZ ;  /* 0x0000000d09097227 */ /* 0x000fe200078e00ff */
[----:B------:R-:W-:-:S03]  /*05e0*/  ISETP.GE.AND P3, PT, R8, RZ, PT ;  /* 0x000000ff0800720c */ /* 0x000fc60003f66270 */
[----:B------:R-:W-:-:S04]  /*05f0*/  IMAD.MOV R11, RZ, RZ, -R9 ;  /* 0x000000ffff0b7224 */ /* 0x000fc800078e0a09 */
[----:B------:R-:W-:-:S05]  /*0600*/  IMAD R11, R12, R11, R13 ;  /* 0x0000000b0c0b7224 */ /* 0x000fca00078e020d */
[----:B------:R-:W-:-:S13]  /*0610*/  ISETP.GT.U32.AND P2, PT, R12, R11, PT ;  /* 0x0000000b0c00720c */ /* 0x000fda0003f44070 */
[-C--:B------:R-:W-:Y:S01]  /*0620*/  @!P2 IADD3 R11, PT, PT, R11, -R12.reuse, RZ ;  /* 0x8000000c0b0ba210 */ /* 0x080fe20007ffe0ff */
[----:B------:R-:W-:Y:S01]  /*0630*/  @!P2 VIADD R9, R9, 0x1 ;  /* 0x000000010909a836 */ /* 0x000fe20000000000 */
[----:B------:R-:W-:Y:S02]  /*0640*/  ISETP.NE.AND P2, PT, R10, RZ, PT ;  /* 0x000000ff0a00720c */ /* 0x000fe40003f45270 */
[----:B------:R-:W-:-:S13]  /*0650*/  ISETP.GE.U32.AND P1, PT, R11, R12, PT ;  /* 0x0000000c0b00720c */ /* 0x000fda0003f26070 */
[----:B------:R-:W-:-:S05]  /*0660*/  @P1 IADD3 R9, PT, PT, R9, 0x1, RZ ;  /* 0x0000000109091810 */ /* 0x000fca0007ffe0ff */
[----:B------:R-:W-:-:S05]  /*0670*/  IMAD.MOV.U32 R11, RZ, RZ, R9 ;  /* 0x000000ffff0b7224 */ /* 0x000fca00078e0009 */
[----:B------:R-:W-:Y:S02]  /*0680*/  @!P3 IADD3 R11, PT, PT, -R11, RZ, RZ ;  /* 0x000000ff0b0bb210 */ /* 0x000fe40007ffe1ff */
[----:B------:R-:W-:-:S05]  /*0690*/  @!P2 LOP3.LUT R11, RZ, R10, RZ, 0x33, !PT ;  /* 0x0000000aff0ba212 */ /* 0x000fca00078e33ff */
[----:B------:R-:W-:-:S06]  /*06a0*/  IMAD.WIDE R8, R11, 0x4, R22 ;  /* 0x000000040b087825 */ /* 0x000fcc00078e0216 */
[----:B------:R-:W2:Y:S01]  /*06b0*/  LDG.E.CONSTANT R8, desc[UR8][R8.64] ;  /* 0x0000000808087981 */ /* 0x000ea2000c1e9900 */
[----:B------:R-:W-:Y:S01]  /*06c0*/  IMAD.MOV R11, RZ, RZ, -R11 ;  /* 0x000000ffff0b7224 */ /* 0x000fe200078e0a0b */
[----:B------:R-:W-:-:S03]  /*06d0*/  CS2R R20, SRZ ;  /* 0x0000000000147805 */ /* 0x000fc6000001ff00 */
[----:B------:R-:W-:-:S04]  /*06e0*/  IMAD R11, R10, R11, R5 ;  /* 0x0000000b0a0b7224 */ /* 0x000fc800078e0205 */
[----:B--2---:R-:W-:-:S04]  /*06f0*/  IMAD R11, R8, R10, R11 ;  /* 0x0000000a080b7224 */ /* 0x004fc800078e020b */
[----:B-1----:R-:W-:Y:S01]  /*0700*/  IMAD R19, R11, UR4, R0 ;  /* 0x000000040b137c24 */ /* 0x002fe2000f8e0200 */
[----:B------:R-:W-:Y:S06]  /*0710*/  @!P0 BRA `(.L_x_6) ;  /* 0x00000004000c8947 */ /* 0x000fec0003800000 */
[----:B------:R-:W0:Y:S01]  /*0720*/  S2R R9, SR_CgaCtaId ;  /* 0x0000000000097919 */ /* 0x000e220000008800 */
[----:B------:R-:W1:Y:S01]  /*0730*/  LDC R14, c[0x0][0x3c0] ;  /* 0x0000f000ff0e7b82 */ /* 0x000e620000000800 */
[----:B------:R-:W-:Y:S01]  /*0740*/  MOV R12, 0x400 ;  /* 0x00000400000c7802 */ /* 0x000fe20000000f00 */
[----:B------:R-:W-:Y:S02]  /*0750*/  HFMA2 R21, -RZ, RZ, 0, 0 ;  /* 0x00000000ff157431 */ /* 0x000fe400000001ff */
[----:B------:R-:W-:Y:S01]  /*0760*/  IMAD.MOV.U32 R15, RZ, RZ, RZ ;  /* 0x000000ffff0f7224 */ /* 0x000fe200078e00ff */
[----:B-1----:R-:W-:Y:S02]  /*0770*/  LOP3.LUT R13, R14, 0x7ffffff0, RZ, 0xc0, !PT ;  /* 0x7ffffff00e0d7812 */ /* 0x002fe400078ec0ff */
[----:B0-----:R-:W-:-:S07]  /*0780*/  LEA R12, R9, R12, 0x18 ;  /* 0x0000000c090c7211 */ /* 0x001fce00078ec0ff */
.L_x_7:
[----:B------:R-:W0:Y:S01]  /*0790*/  LDC.64 R24, c[0x0][0x390] ;  /* 0x0000e400ff187b82 */ /* 0x000e220000000a00 */
[----:B------:R-:W-:-:S04]  /*07a0*/  IMAD R9, R19, R14, R15 ;  /* 0x0000000e13097224 */ /* 0x000fc800078e020f */
[----:B0-----:R-:W-:-:S05]  /*07b0*/  IMAD.WIDE R24, R9, 0x2, R24 ;  /* 0x0000000209187825 */ /* 0x001fca00078e0218 */
[----:B------:R-:W2:Y:S04]  /*07c0*/  LDG.E.U16.CONSTANT R28, desc[UR8][R24.64] ;  /* 0x00000008181c7981 */ /* 0x000ea8000c1e9500 */
[----:B------:R-:W3:Y:S04]  /*07d0*/  LDG.E.U16.CONSTANT R27, desc[UR8][R24.64+0x2] ;  /* 0x00000208181b7981 */ /* 0x000ee8000c1e9500 */
[----:B------:R-:W4:Y:S01]  /*07e0*/  LDG.E.U16.CONSTANT R26, desc[UR8][R24.64+0x4] ;  /* 0x00000408181a7981 */ /* 0x000f22000c1e9500 */
[----:B------:R-:W-:-:S05]  /*07f0*/  LEA R20, R15, R12, 0x2 ;  /* 0x0000000c0f147211 */ /* 0x000fca00078e10ff */
[----:B------:R-:W0:Y:S01]  /*0800*/  LDS.128 R8, [R20] ;  /* 0x0000000014087984 */ /* 0x000e220000000c00 */
[----:B--2---:R-:W-:-:S04]  /*0810*/  IMAD.U32 R28, R28, 0x10000, RZ ;  /* 0x000100001c1c7824 */ /* 0x004fc800078e00ff */
[----:B0-----:R-:W-:Y:S01]  /*0820*/  FFMA R8, R8, R28, R21 ;  /* 0x0000001c08087223 */ /* 0x001fe20000000015 */
[----:B---3--:R-:W-:Y:S01]  /*0830*/  SHF.L.U32 R27, R27, 0x10, RZ ;  /* 0x000000101b1b7819 */ /* 0x008fe200000006ff */
[----:B------:R-:W2:Y:S04]  /*0840*/  LDG.E.U16.CONSTANT R21, desc[UR8][R24.64+0x8] ;  /* 0x0000080818157981 */ /* 0x000ea8000c1e9500 */
[----:B------:R-:W-:Y:S01]  /*0850*/  FFMA R9, R9, R27, R8 ;  /* 0x0000001b09097223 */ /* 0x000fe20000000008 */
[----:B----4-:R-:W-:Y:S01]  /*0860*/  IMAD.U32 R26, R26, 0x10000, RZ ;  /* 0x000100001a1a7824 */ /* 0x010fe200078e00ff */
[----:B------:R-:W3:Y:S04]  /*0870*/  LDG.E.U16.CONSTANT R8, desc[UR8][R24.64+0x6] ;  /* 0x0000060818087981 */ /* 0x000ee8000c1e9500 */
[----:B------:R-:W4:Y:S01]  /*0880*/  LDG.E.U16.CONSTANT R27, desc[UR8][R24.64+0xa] ;  /* 0x00000a08181b7981 */ /* 0x000f22000c1e9500 */
[----:B------:R-:W-:-:S03]  /*0890*/  FFMA R10, R10, R26, R9 ;  /* 0x0000001a0a0a7223 */ /* 0x000fc60000000009 */
[----:B------:R-:W5:Y:S04]  /*08a0*/  LDG.E.U16.CONSTANT R26, desc[UR8][R24.64+0xc] ;  /* 0x00000c08181a7981 */ /* 0x000f68000c1e9500 */
[----:B------:R-:W5:Y:S01]  /*08b0*/  LDG.E.U16.CONSTANT R28, desc[UR8][R24.64+0x1e] ;  /* 0x00001e08181c7981 */ /* 0x000f62000c1e9500 */
[----:B---3--:R-:W-:-:S05]  /*08c0*/  SHF.L.U32 R8, R8, 0x10, RZ ;  /* 0x0000001008087819 */ /* 0x008fca00000006ff */
[----:B------:R-:W-:Y:S02]  /*08d0*/  FFMA R29, R11, R8, R10 ;  /* 0x000000080b1d7223 */ /* 0x000fe4000000000a */
[----:B------:R-:W0:Y:S01]  /*08e0*/  LDS.128 R8, [R20+0x10] ;  /* 0x0000100014087984 */ /* 0x000e220000000c00 */
[----:B--2---:R-:W-:Y:S01]  /*08f0*/  IMAD.U32 R21, R21, 0x10000, RZ ;  /* 0x0001000015157824 */ /* 0x004fe200078e00ff */
[----:B----4-:R-:W-:-:S03]  /*0900*/  SHF.L.U32 R27, R27, 0x10, RZ ;  /* 0x000000101b1b7819 */ /* 0x010fc600000006ff */
[----:B0-----:R-:W-:Y:S02]  /*0910*/  FFMA R8, R8, R21, R29 ;  /* 0x0000001508087223 */ /* 0x001fe4000000001d */
[----:B------:R-:W2:Y:S02]  /*0920*/  LDG.E.U16.CONSTANT R21, desc[UR8][R24.64+0x10] ;  /* 0x0000100818157981 */ /* 0x000ea4000c1e9500 */
[----:B------:R-:W-:Y:S02]  /*0930*/  FFMA R9, R9, R27, R8 ;  /* 0x0000001b09097223 */ /* 0x000fe40000000008 */
[----:B------:R-:W3:Y:S04]  /*0940*/  LDG.E.U16.CONSTANT R8, desc[UR8][R24.64+0xe] ;  /* 0x00000e0818087981 */ /* 0x000ee8000c1e9500 */
[----:B------:R-:W4:Y:S01]  /*0950*/  LDG.E.U16.CONSTANT R27, desc[UR8][R24.64+0x12] ;  /* 0x00001208181b7981 */ /* 0x000f22000c1e9500 */
[----:B-----5:R-:W-:-:S04]  /*0960*/  IMAD.U32 R26, R26, 0x10000, RZ ;  /* 0x000100001a1a7824 */ /* 0x020fc800078e00ff */
[----:B------:R-:W-:Y:S02]  /*0970*/  FFMA R10, R10, R26, R9 ;  /* 0x0000001a0a0a7223 */ /* 0x000fe40000000009 */
[----:B------:R-:W5:Y:S01]  /*0980*/  LDG.E.U16.CONSTANT R26, desc[UR8][R24.64+0x14] ;  /* 0x00001408181a7981 */ /* 0x000f62000c1e9500 */
[----:B---3--:R-:W-:-:S05]  /*0990*/  SHF.L.U32 R8, R8, 0x10, RZ ;  /* 0x0000001008087819 */ /* 0x008fca00000006ff */
[----:B------:R-:W-:Y:S02]  /*09a0*/  FFMA R29, R11, R8, R10 ;  /* 0x000000080b1d7223 */ /* 0x000fe4000000000a */
[----:B------:R-:W0:Y:S01]  /*09b0*/  LDS.128 R8, [R20+0x20] ;  /* 0x0000200014087984 */ /* 0x000e220000000c00 */
[----:B--2---:R-:W-:Y:S01]  /*09c0*/  IMAD.U32 R21, R21, 0x10000, RZ ;  /* 0x0001000015157824 */ /* 0x004fe200078e00ff */
[----:B----4-:R-:W-:-:S03]  /*09d0*/  SHF.L.U32 R27, R27, 0x10, RZ ;  /* 0x000000101b1b7819 */ /* 0x010fc600000006ff */
[----:B0-----:R-:W-:Y:S01]  /*09e0*/  FFMA R8, R8, R21, R29 ;  /* 0x0000001508087223 */ /* 0x001fe2000000001d */
[----:B-----5:R-:W-:Y:S01]  /*09f0*/  IMAD.U32 R26, R26, 0x10000, RZ ;  /* 0x000100001a1a7824 */ /* 0x020fe200078e00ff */
[----:B------:R-:W2:Y:S02]  /*0a00*/  LDG.E.U16.CONSTANT R21, desc[UR8][R24.64+0x18] ;  /* 0x0000180818157981 */ /* 0x000ea4000c1e9500 */
[----:B------:R-:W-:Y:S02]  /*0a10*/  FFMA R9, R9, R27, R8 ;  /* 0x0000001b09097223 */ /* 0x000fe40000000008 */
[----:B------:R-:W3:Y:S04]  /*0a20*/  LDG.E.U16.CONSTANT R8, desc[UR8][R24.64+0x16] ;  /* 0x0000160818087981 */ /* 0x000ee8000c1e9500 */
[----:B------:R-:W4:Y:S01]  /*0a30*/  LDG.E.U16.CONSTANT R27, desc[UR8][R24.64+0x1a] ;  /* 0x00001a08181b7981 */ /* 0x000f22000c1e9500 */
[----:B------:R-:W-:-:S03]  /*0a40*/  FFMA R10, R10, R26, R9 ;  /* 0x0000001a0a0a7223 */ /* 0x000fc60000000009 */
[----:B------:R-:W5:Y:S01]  /*0a50*/  LDG.E.U16.CONSTANT R26, desc[UR8][R24.64+0x1c] ;  /* 0x00001c08181a7981 */ /* 0x000f62000c1e9500 */
[----:B------:R-:W-:-:S05]  /*0a60*/  VIADD R15, R15, 0x10 ;  /* 0x000000100f0f7836 */ /* 0x000fca0000000000 */
[----:B------:R-:W-:Y:S01]  /*0a70*/  ISETP.NE.AND P1, PT, R15, R13, PT ;  /* 0x0000000d0f00720c */ /* 0x000fe20003f25270 */
[----:B------:R-:W-:Y:S01]  /*0a80*/  IMAD.U32 R28, R28, 0x10000, RZ ;  /* 0x000100001c1c7824 */ /* 0x000fe200078e00ff */
[----:B---3--:R-:W-:-:S05]  /*0a90*/  SHF.L.U32 R8, R8, 0x10, RZ ;  /* 0x0000001008087819 */ /* 0x008fca00000006ff */
[----:B------:R-:W-:Y:S02]  /*0aa0*/  FFMA R29, R11, R8, R10 ;  /* 0x000000080b1d7223 */ /* 0x000fe4000000000a */
[----:B------:R-:W0:Y:S01]  /*0ab0*/  LDS.128 R8, [R20+0x30] ;  /* 0x0000300014087984 */ /* 0x000e220000000c00 */
[----:B--2---:R-:W-:Y:S01]  /*0ac0*/  IMAD.U32 R21, R21, 0x10000, RZ ;  /* 0x0001000015157824 */ /* 0x004fe200078e00ff */
[----:B----4-:R-:W-:Y:S02]  /*0ad0*/  SHF.L.U32 R27, R27, 0x10, RZ ;  /* 0x000000101b1b7819 */ /* 0x010fe400000006ff */
[----:B-----5:R-:W-:Y:S01]  /*0ae0*/  SHF.L.U32 R26, R26, 0x10, RZ ;  /* 0x000000101a1a7819 */ /* 0x020fe200000006ff */
[----:B0-----:R-:W-:-:S04]  /*0af0*/  FFMA R8, R8, R21, R29 ;  /* 0x0000001508087223 */ /* 0x001fc8000000001d */
[----:B------:R-:W-:-:S04]  /*0b00*/  FFMA R9, R9, R27, R8 ;  /* 0x0000001b09097223 */ /* 0x000fc80000000008 */
[----:B------:R-:W-:-:S04]  /*0b10*/  FFMA R10, R10, R26, R9 ;  /* 0x0000001a0a0a7223 */ /* 0x000fc80000000009 */
[----:B------:R-:W-:Y:S01]  /*0b20*/  FFMA R21, R11, R28, R10 ;  /* 0x0000001c0b157223 */ /* 0x000fe2000000000a */
[----:B------:R-:W-:Y:S06]  /*0b30*/  @P1 BRA `(.L_x_7) ;  /* 0xfffffffc00141947 */ /* 0x000fec000383ffff */
[----:B------:R-:W-:-:S07]  /*0b40*/  MOV R20, R13 ;  /* 0x0000000d00147202 */ /* 0x000fce0000000f00 */
.L_x_6:
[----:B------:R-:W-:-:S13]  /*0b50*/  ISETP.NE.AND P1, PT, R2, RZ, PT ;  /* 0x000000ff0200720c */ /* 0x000fda0003f25270 */
[----:B------:R-:W-:Y:S05]  /*0b60*/  @!P1 BRA `(.L_x_8) ;  /* 0x0000000400609947 */ /* 0x000fea0003800000 */
[----:B------:R-:W-:Y:S01]  /*0b70*/  VIADD R8, R2, 0xffffffff ;  /* 0xffffffff02087836 */ /* 0x000fe20000000000 */
[----:B------:R-:W-:-:S04]  /*0b80*/  ISETP.NE.AND P2, PT, R3, RZ, PT ;  /* 0x000000ff0300720c */ /* 0x000fc80003f45270 */
[----:B------:R-:W-:-:S13]  /*0b90*/  ISETP.GE.U32.AND P1, PT, R8, 0x7, PT ;  /* 0x000000070800780c */ /* 0x000fda0003f26070 */
[----:B------:R-:W-:Y:S05]  /*0ba0*/  @!P1 BRA `(.L_x_9) ;  /* 0x00000000008c9947 */ /* 0x000fea0003800000 */
[----:B------:R-:W0:Y:S01]  /*0bb0*/  LDC.64 R24, c[0x0][0x390] ;  /* 0x0000e400ff187b82 */ /* 0x000e220000000a00 */
[----:B------:R-:W1:Y:S02]  /*0bc0*/  LDCU UR4, c[0x0][0x3c0] ;  /* 0x00007800ff0477ac */ /* 0x000e640008000800 */
[----:B-1----:R-:W-:-:S04]  /*0bd0*/  IMAD R9, R19, UR4, R20 ;  /* 0x0000000413097c24 */ /* 0x002fc8000f8e0214 */
[----:B0-----:R-:W-:-:S05]  /*0be0*/  IMAD.WIDE R24, R9, 0x2, R24 ;  /* 0x0000000209187825 */ /* 0x001fca00078e0218 */
[----:B------:R-:W2:Y:S04]  /*0bf0*/  LDG.E.U16.CONSTANT R14, desc[UR8][R24.64] ;  /* 0x00000008180e7981 */ /* 0x000ea8000c1e9500 */
[----:B------:R-:W3:Y:S01]  /*0c00*/  LDG.E.U16.CONSTANT R15, desc[UR8][R24.64+0x2] ;  /* 0x00000208180f7981 */ /* 0x000ee2000c1e9500 */
[----:B------:R-:W0:Y:S01]  /*0c10*/  S2UR UR5, SR_CgaCtaId ;  /* 0x00000000000579c3 */ /* 0x000e220000008800 */
[----:B------:R-:W-:Y:S02]  /*0c20*/  UMOV UR4, 0x400 ;  /* 0x0000040000047882 */ /* 0x000fe40000000000 */
[----:B------:R-:W4:Y:S04]  /*0c30*/  LDG.E.U16.CONSTANT R12, desc[UR8][R24.64+0x4] ;  /* 0x00000408180c7981 */ /* 0x000f28000c1e9500 */
[----:B------:R-:W5:Y:S04]  /*0c40*/  LDG.E.U16.CONSTANT R26, desc[UR8][R24.64+0x6] ;  /* 0x00000608181a7981 */ /* 0x000f68000c1e9500 */
[----:B------:R-:W5:Y:S01]  /*0c50*/  LDG.E.U16.CONSTANT R27, desc[UR8][R24.64+0xe] ;  /* 0x00000e08181b7981 */ /* 0x000f62000c1e9500 */
[----:B0-----:R-:W-:-:S06]  /*0c60*/  ULEA UR4, UR5, UR4, 0x18 ;  /* 0x0000000405047291 */ /* 0x001fcc000f8ec0ff */
[----:B------:R-:W-:-:S05]  /*0c70*/  LEA R13, R20, UR4, 0x2 ;  /* 0x00000004140d7c11 */ /* 0x000fca000f8e10ff */
[----:B------:R-:W0:Y:S01]  /*0c80*/  LDS.128 R8, [R13] ;  /* 0x000000000d087984 */ /* 0x000e220000000c00 */
[----:B--2---:R-:W-:Y:S01]  /*0c90*/  SHF.L.U32 R14, R14, 0x10, RZ ;  /* 0x000000100e0e7819 */ /* 0x004fe200000006ff */
[----:B---3--:R-:W-:-:S04]  /*0ca0*/  IMAD.U32 R15, R15, 0x10000, RZ ;  /* 0x000100000f0f7824 */ /* 0x008fc800078e00ff */
[----:B0-----:R-:W-:Y:S02]  /*0cb0*/  FFMA R14, R8, R14, R21 ;  /* 0x0000000e080e7223 */ /* 0x001fe40000000015 */
[----:B------:R-:W2:Y:S02]  /*0cc0*/  LDG.E.U16.CONSTANT R8, desc[UR8][R24.64+0x8] ;  /* 0x0000080818087981 */ /* 0x000ea4000c1e9500 */
[----:B------:R-:W-:Y:S02]  /*0cd0*/  FFMA R15, R15, R9, R14 ;  /* 0x000000090f0f7223 */ /* 0x000fe4000000000e */
[----:B------:R-:W3:Y:S04]  /*0ce0*/  LDG.E.U16.CONSTANT R9, desc[UR8][R24.64+0xa] ;  /* 0x00000a0818097981 */ /* 0x000ee8000c1e9500 */
[----:B------:R-:W3:Y:S01]  /*0cf0*/  LDG.E.U16.CONSTANT R21, desc[UR8][R24.64+0xc] ;  /* 0x00000c0818157981 */ /* 0x000ee2000c1e9500 */
[----:B----4-:R-:W-:-:S05]  /*0d00*/  SHF.L.U32 R12, R12, 0x10, RZ ;  /* 0x000000100c0c7819 */ /* 0x010fca00000006ff */
[----:B------:R-:W-:Y:S02]  /*0d10*/  FFMA R10, R12, R10, R15 ;  /* 0x0000000a0c0a7223 */ /* 0x000fe4000000000f */
[----:B------:R-:W0:Y:S01]  /*0d20*/  LDS.128 R12, [R13+0x10] ;  /* 0x000010000d0c7984 */ /* 0x000e220000000c00 */
[----:B-----5:R-:W-:-:S04]  /*0d30*/  IMAD.U32 R29, R26, 0x10000, RZ ;  /* 0x000100001a1d7824 */ /* 0x020fc800078e00ff */
[----:B------:R-:W-:Y:S01]  /*0d40*/  FFMA R11, R29, R11, R10 ;  /* 0x0000000b1d0b7223 */ /* 0x000fe2000000000a */
[----:B------:R-:W-:Y:S01]  /*0d50*/  IMAD.U32 R27, R27, 0x10000, RZ ;  /* 0x000100001b1b7824 */ /* 0x000fe200078e00ff */
[----:B------:R-:W-:Y:S02]  /*0d60*/  IADD3 R20, PT, PT, R20, 0x8, RZ ;  /* 0x0000000814147810 */ /* 0x000fe40007ffe0ff */
[----:B--2---:R-:W-:Y:S01]  /*0d70*/  SHF.L.U32 R8, R8, 0x10, RZ ;  /* 0x0000001008087819 */ /* 0x004fe200000006ff */
[----:B---3--:R-:W-:-:S04]  /*0d80*/  IMAD.U32 R9, R9, 0x10000, RZ ;  /* 0x0001000009097824 */ /* 0x008fc800078e00ff */
[----:B0-----:R-:W-:Y:S01]  /*0d90*/  FFMA R8, R12, R8, R11 ;  /* 0x000000080c087223 */ /* 0x001fe2000000000b */
[----:B------:R-:W-:-:S03]  /*0da0*/  SHF.L.U32 R10, R21, 0x10, RZ ;  /* 0x00000010150a7819 */ /* 0x000fc600000006ff */
[----:B------:R-:W-:-:S04]  /*0db0*/  FFMA R9, R9, R13, R8 ;  /* 0x0000000d09097223 */ /* 0x000fc80000000008 */
[----:B------:R-:W-:-:S04]  /*0dc0*/  FFMA R10, R10, R14, R9 ;  /* 0x0000000e0a0a7223 */ /* 0x000fc80000000009 */
[----:B------:R-:W-:-:S07]  /*0dd0*/  FFMA R21, R27, R15, R10 ;  /* 0x0000000f1b157223 */ /* 0x000fce000000000a */
.L_x_9:
        /* <DEDUP_REMOVED lines=10> */
[----:B------:R-:W3:Y:S04]  /*0e80*/  LDG.E.U16.CONSTANT R15, desc[UR8][R12.64+0x2] ;  /* 0x000002080c0f7981 */ /* 0x000ee8000c1e9500 */
[----:B------:R-:W4:Y:S04]  /*0e90*/  LDG.E.U16.CONSTANT R24, desc[UR8][R12.64+0x4] ;  /* 0x000004080c187981 */ /* 0x000f28000c1e9500 */
[----:B------:R-:W5:Y:S01]  /*0ea0*/  LDG.E.U16.CONSTANT R25, desc[UR8][R12.64+0x6] ;  /* 0x000006080c197981 */ /* 0x000f62000c1e9500 */
[----:B------:R-:W0:Y:S01]  /*0eb0*/  S2UR UR5, SR_CgaCtaId ;  /* 0x00000000000579c3 */ /* 0x000e220000008800 */
[----:B------:R-:W-:-:S02]  /*0ec0*/  UMOV UR4, 0x400 ;  /* 0x0000040000047882 */ /* 0x000fc40000000000 */
[----:B0-----:R-:W-:-:S06]  /*0ed0*/  ULEA UR4, UR5, UR4, 0x18 ;  /* 0x0000000405047291 */ /* 0x001fcc000f8ec0ff */
[C---:B------:R-:W-:Y:S02]  /*0ee0*/  LEA R8, R20.reuse, UR4, 0x2 ;  /* 0x0000000414087c11 */ /* 0x040fe4000f8e10ff */
[----:B------:R-:W-:-:S04]  /*0ef0*/  IADD3 R20, PT, PT, R20, 0x4, RZ ;  /* 0x0000000414147810 */ /* 0x000fc80007ffe0ff */
[----:B------:R-:W0:Y:S01]  /*0f00*/  LDS.128 R8, [R8] ;  /* 0x0000000008087984 */ /* 0x000e220000000c00 */
[----:B--2---:R-:W-:Y:S01]  /*0f10*/  SHF.L.U32 R14, R14, 0x10, RZ ;  /* 0x000000100e0e7819 */ /* 0x004fe200000006ff */
[----:B---3--:R-:W-:-:S04]  /*0f20*/  IMAD.U32 R15, R15, 0x10000, RZ ;  /* 0x000100000f0f7824 */ /* 0x008fc800078e00ff */
[----:B0-----:R-:W-:Y:S01]  /*0f30*/  FFMA R14, R8, R14, R21 ;  /* 0x0000000e080e7223 */ /* 0x001fe20000000015 */
[----:B----4-:R-:W-:-:S03]  /*0f40*/  SHF.L.U32 R24, R24, 0x10, RZ ;  /* 0x0000001018187819 */ /* 0x010fc600000006ff */
[----:B------:R-:W-:Y:S01]  /*0f50*/  FFMA R9, R15, R9, R14 ;  /* 0x000000090f097223 */ /* 0x000fe2000000000e */
[----:B-----5:R-:W-:-:S03]  /*0f60*/  IMAD.U32 R25, R25, 0x10000, RZ ;  /* 0x0001000019197824 */ /* 0x020fc600078e00ff */
[----:B------:R-:W-:-:S04]  /*0f70*/  FFMA R10, R24, R10, R9 ;  /* 0x0000000a180a7223 */ /* 0x000fc80000000009 */
[----:B------:R-:W-:-:S07]  /*0f80*/  FFMA R21, R25, R11, R10 ;  /* 0x0000000b19157223 */ /* 0x000fce000000000a */
.L_x_10:
[----:B------:R-:W-:Y:S05]  /*0f90*/  @!P2 BRA `(.L_x_8) ;  /* 0x000000000054a947 */ /* 0x000fea0003800000 */
[----:B------:R-:W0:Y:S01]  /*0fa0*/  LDC.64 R12, c[0x0][0x390] ;  /* 0x0000e400ff0c7b82 */ /* 0x000e220000000a00 */
[----:B------:R-:W1:Y:S02]  /*0fb0*/  LDCU UR4, c[0x0][0x3c0] ;  /* 0x00007800ff0477ac */ /* 0x000e640008000800 */
[----:B-1----:R-:W-:-:S04]  /*0fc0*/  IMAD R19, R19, UR4, R20 ;  /* 0x0000000413137c24 */ /* 0x002fc8000f8e0214 */
[----:B0-----:R-:W-:-:S05]  /*0fd0*/  IMAD.WIDE R12, R19, 0x2, R12 ;  /* 0x00000002130c7825 */ /* 0x001fca00078e020c */
[----:B------:R-:W2:Y:S01]  /*0fe0*/  LDG.E.U16.CONSTANT R14, desc[UR8][R12.64] ;  /* 0x000000080c0e7981 */ /* 0x000ea2000c1e9500 */
[----:B------:R-:W0:Y:S01]  /*0ff0*/  S2UR UR5, SR_CgaCtaId ;  /* 0x00000000000579c3 */ /* 0x000e220000008800 */
[----:B------:R-:W-:Y:S01]  /*1000*/  UMOV UR4, 0x400 ;  /* 0x0000040000047882 */ /* 0x000fe20000000000 */
[----:B------:R-:W-:Y:S01]  /*1010*/  ISETP.NE.AND P1, PT, R4, 0x1, PT ;  /* 0x000000010400780c */ /* 0x000fe20003f25270 */
[----:B0-----:R-:W-:-:S06]  /*1020*/  ULEA UR4, UR5, UR4, 0x18 ;  /* 0x0000000405047291 */ /* 0x001fcc000f8ec0ff */
[----:B------:R-:W-:-:S06]  /*1030*/  LEA R8, R20, UR4, 0x2 ;  /* 0x0000000414087c11 */ /* 0x000fcc000f8e10ff */
[----:B------:R-:W0:Y:S01]  /*1040*/  LDS.128 R8, [R8] ;  /* 0x0000000008087984 */ /* 0x000e220000000c00 */
[----:B--2---:R-:W-:-:S04]  /*1050*/  IMAD.U32 R14, R14, 0x10000, RZ ;  /* 0x000100000e0e7824 */ /* 0x004fc800078e00ff */
[----:B0-----:R-:W-:Y:S01]  /*1060*/  FFMA R21, R8, R14, R21 ;  /* 0x0000000e08157223 */ /* 0x001fe20000000015 */
[----:B------:R-:W-:Y:S06]  /*1070*/  @!P1 BRA `(.L_x_8) ;  /* 0x00000000001c9947 */ /* 0x000fec0003800000 */
[----:B------:R-:W-:Y:S01]  /*1080*/  ISETP.NE.AND P1, PT, R4, 0x2, PT ;  /* 0x000000020400780c */ /* 0x000fe20003f25270 */
[----:B------:R-:W2:-:S12]  /*1090*/  LDG.E.U16.CONSTANT R8, desc[UR8][R12.64+0x2] ;  /* 0x000002080c087981 */ /* 0x000e98000c1e9500 */
[----:B------:R-:W3:Y:S01]  /*10a0*/  @P1 LDG.E.U16.CONSTANT R11, desc[UR8][R12.64+0x4] ;  /* 0x000004080c0b1981 */ /* 0x000ee2000c1e9500 */
[----:B--2---:R-:W-:-:S05]  /*10b0*/  SHF.L.U32 R8, R8, 0x10, RZ ;  /* 0x0000001008087819 */ /* 0x004fca00000006ff */
[----:B------:R-:W-:Y:S01]  /*10c0*/  FFMA R21, R8, R9, R21 ;  /* 0x0000000908157223 */ /* 0x000fe20000000015 */
[----:B---3--:R-:W-:-:S04]  /*10d0*/  @P1 IMAD.U32 R14, R11, 0x10000, RZ ;  /* 0x000100000b0e1824 */ /* 0x008fc800078e00ff */
[----:B------:R-:W-:-:S07]  /*10e0*/  @P1 FFMA R21, R14, R10, R21 ;  /* 0x0000000a0e151223 */ /* 0x000fce0000000015 */
.L_x_8:
[----:B------:R-:W0:Y:S01]  /*10f0*/  LDCU UR5, c[0x0][0x3b0] ;  /* 0x00007600ff0577ac */ /* 0x000e220008000800 */
[----:B------:R-:W-:Y:S01]  /*1100*/  LEA R8, R5, R16, 0x2 ;  /* 0x0000001005087211 */ /* 0x000fe200078e10ff */
[----:B------:R-:W1:Y:S01]  /*1110*/  LDCU UR4, c[0x0][0x360] ;  /* 0x00006c00ff0477ac */ /* 0x000e620008000800 */
[----:B0-----:R-:W-:Y:S01]  /*1120*/  FMUL R21, R21, UR5 ;  /* 0x0000000515157c20 */ /* 0x001fe20008400000 */
[----:B-1----:R-:W-:-:S04]  /*1130*/  VIADD R5, R5, UR4 ;  /* 0x0000000405057c36 */ /* 0x002fc80008000000 */
[----:B------:R1:W-:Y:S01]  /*1140*/  STS [R8], R21 ;  /* 0x0000001508007388 */ /* 0x0003e20000000800 */
[----:B------:R-:W-:Y:S02]  /*1150*/  FMNMX R6, R21, R6, !PT ;  /* 0x0000000615067209 */ /* 0x000fe40007800000 */
[----:B------:R-:W-:-:S13]  /*1160*/  ISETP.GE.AND P1, PT, R5, R17, PT ;  /* 0x000000110500720c */ /* 0x000fda0003f26270 */
[----:B-1----:R-:W-:Y:S05]  /*1170*/  @!P1 BRA `(.L_x_11) ;  /* 0xfffffff000dc9947 */ /* 0x002fea000383ffff */
[----:B------:R-:W-:Y:S05]  /*1180*/  BRA `(.L_x_4) ;  /* 0x0000000000287947 */ /* 0x000fea0003800000 */
.L_x_5:
[----:B------:R-:W2:Y:S01]  /*1190*/  LDCU UR4, c[0x0][0x3b0] ;  /* 0x00007600ff0477ac */ /* 0x000ea20008000800 */
[----:B------:R-:W-:Y:S01]  /*11a0*/  MOV R6, 0xff800000 ;  /* 0xff80000000067802 */ /* 0x000fe20000000f00 */
[----:B------:R-:W-:Y:S02]  /*11b0*/  IMAD.MOV.U32 R2, RZ, RZ, R18 ;  /* 0x000000ffff027224 */ /* 0x000fe400078e0012 */
[----:B--2---:R-:W-:-:S07]  /*11c0*/  FMUL R3, RZ, UR4 ;  /* 0x00000004ff037c20 */ /* 0x004fce0008400000 */
.L_x_12:
[----:B------:R-:W-:Y:S01]  /*11d0*/  LEA R4, R2, R16, 0x2 ;  /* 0x0000001002047211 */ /* 0x000fe200078e10ff */
[----:B-1----:R-:W-:Y:S01]  /*11e0*/  IMAD.IADD R2, R5, 0x1, R2 ;  /* 0x0000000105027824 */ /* 0x002fe200078e0202 */
[----:B------:R-:W-:-:S03]  /*11f0*/  FMNMX R6, R3, R6, !PT ;  /* 0x0000000603067209 */ /* 0x000fc60007800000 */
[----:B------:R2:W-:Y:S01]  /*1200*/  STS [R4], R3 ;  /* 0x0000000304007388 */ /* 0x0005e20000000800 */
[----:B------:R-:W-:-:S13]  /*1210*/  ISETP.GE.AND P0, PT, R2, R17, PT ;  /* 0x000000110200720c */ /* 0x000fda0003f06270 */
[----:B--2---:R-:W-:Y:S05]  /*1220*/  @!P0 BRA `(.L_x_12) ;  /* 0xfffffffc00e88947 */ /* 0x004fea000383ffff */
.L_x_4:
[----:B------:R-:W-:Y:S05]  /*1230*/  BSYNC.RECONVERGENT B0 ;  /* 0x0000000000007941 */ /* 0x000fea0003800200 */
.L_x_3:
[----:B------:R-:W-:Y:S01]  /*1240*/  LEA R5, R17, R16, 0x2 ;  /* 0x0000001011057211 */ /* 0x000fe200078e10ff */
[----:B------:R-:W1:Y:S01]  /*1250*/  LDCU UR7, c[0x0][0x360] ;  /* 0x00006c00ff0777ac */ /* 0x000e620008000800 */
[----:B------:R-:W-:Y:S01]  /*1260*/  HFMA2 R2, -RZ, RZ, 0, 0 ;  /* 0x00000000ff027431 */ /* 0x000fe200000001ff */
[C---:B------:R-:W-:Y:S02]  /*1270*/  ISETP.GE.AND P1, PT, R18.reuse, R17, PT ;  /* 0x000000111200720c */ /* 0x040fe40003f26270 */
[----:B------:R-:W-:-:S05]  /*1280*/  IMAD R3, R18, 0x4, R5 ;  /* 0x0000000412037824 */ /* 0x000fca00078e0205 */
[----:B------:R2:W-:Y:S01]  /*1290*/  STS [R3], R6 ;  /* 0x0000000603007388 */ /* 0x0005e20000000800 */
[----:B-1----:R-:W-:Y:S01]  /*12a0*/  UISETP.GE.U32.AND UP0, UPT, UR7, 0x2, UPT ;  /* 0x000000020700788c */ /* 0x002fe2000bf06070 */
[----:B------:R-:W-:Y:S08]  /*12b0*/  BAR.SYNC.DEFER_BLOCKING 0x0 ;  /* 0x0000000000007b1d */ /* 0x000ff00000010000 */
[----:B--2---:R-:W-:Y:S05]  /*12c0*/  BRA.U !UP0, `(.L_x_13) ;  /* 0x0000000108307547 */ /* 0x004fea000b800000 */
[----:B------:R-:W-:-:S07]  /*12d0*/  IMAD.U32 R4, RZ, RZ, UR7 ;  /* 0x00000007ff047e24 */ /* 0x000fce000f8e00ff */
.L_x_14:
[----:B------:R-:W-:-:S04]  /*12e0*/  SHF.R.U32.HI R10, RZ, 0x1, R4 ;  /* 0x00000001ff0a7819 */ /* 0x000fc80000011604 */
[----:B------:R-:W-:-:S13]  /*12f0*/  ISETP.GE.U32.AND P0, PT, R18, R10, PT ;  /* 0x0000000a1200720c */ /* 0x000fda0003f06070 */
[----:B------:R-:W-:Y:S01]  /*1300*/  @!P0 LEA R8, R10, R3, 0x2 ;  /* 0x000000030a088211 */ /* 0x000fe200078e10ff */
[----:B------:R-:W-:Y:S04]  /*1310*/  @!P0 LDS R6, [R3] ;  /* 0x0000000003068984 */ /* 0x000fe80000000800 */
[----:B------:R-:W1:Y:S02]  /*1320*/  @!P0 LDS R9, [R8] ;  /* 0x0000000008098984 */ /* 0x000e640000000800 */
[----:B-1----:R-:W-:-:S05]  /*1330*/  @!P0 FMNMX R6, R6, R9, !PT ;  /* 0x0000000906068209 */ /* 0x002fca0007800000 */
[----:B------:R1:W-:Y:S01]  /*1340*/  @!P0 STS [R3], R6 ;  /* 0x0000000603008388 */ /* 0x0003e20000000800 */
[----:B------:R-:W-:Y:S01]  /*1350*/  BAR.SYNC.DEFER_BLOCKING 0x0 ;  /* 0x0000000000007b1d */ /* 0x000fe20000010000 */
[----:B------:R-:W-:Y:S01]  /*1360*/  ISETP.GT.U32.AND P0, PT, R4, 0x3, PT ;  /* 0x000000030400780c */ /* 0x000fe20003f04070 */
[----:B------:R-:W-:-:S12]  /*1370*/  IMAD.MOV.U32 R4, RZ, RZ, R10 ;  /* 0x000000ffff047224 */ /* 0x000fd800078e000a */
[----:B-1----:R-:W-:Y:S05]  /*1380*/  @P0 BRA `(.L_x_14) ;  /* 0xfffffffc00d40947 */ /* 0x002fea000383ffff */
.L_x_13:
[----:B------:R1:W2:Y:S01]  /*1390*/  LDS R4, [R5] ;  /* 0x0000000005047984 */ /* 0x0002a20000000800 */
[----:B------:R-:W-:Y:S01]  /*13a0*/  BSSY.RECONVERGENT B0, `(.L_x_15) ;  /* 0x0000017000007945 */ /* 0x000fe20003800200 */
[----:B------:R-:W-:Y:S06]  /*13b0*/  BAR.SYNC.DEFER_BLOCKING 0x0 ;  /* 0x0000000000007b1d */ /* 0x000fec0000010000 */
[----:B-1----:R-:W-:Y:S05]  /*13c0*/  @P1 BRA `(.L_x_16) ;  /* 0x0000000000501947 */ /* 0x002fea0003800000 */
[----:B------:R-:W-:Y:S01]  /*13d0*/  HFMA2 R14, -RZ, RZ, 0.96630859375, -0.0022525787353515625 ;  /* 0x3bbb989dff0e7431 */ /* 0x000fe200000001ff */
[----:B------:R-:W-:Y:S01]  /*13e0*/  MOV R2, RZ ;  /* 0x000000ff00027202 */ /* 0x000fe20000000f00 */
[----:B------:R-:W-:Y:S02]  /*13f0*/  IMAD.MOV.U32 R6, RZ, RZ, R18 ;  /* 0x000000ffff067224 */ /* 0x000fe400078e0012 */
[----:B------:R-:W-:-:S07]  /*1400*/  IMAD.MOV.U32 R11, RZ, RZ, 0x437c0000 ;  /* 0x437c0000ff0b7424 */ /* 0x000fce00078e00ff */
.L_x_17:
[C---:B-1----:R-:W-:Y:S02]  /*1410*/  LEA R8, R6.reuse, R16, 0x2 ;  /* 0x0000001006087211 */ /* 0x042fe400078e10ff */
[----:B------:R-:W-:-:S03]  /*1420*/  IADD3 R6, PT, PT, R6, UR7, RZ ;  /* 0x0000000706067c10 */ /* 0x000fc6000fffe0ff */
[----:B------:R-:W2:Y:S01]  /*1430*/  LDS R9, [R8] ;  /* 0x0000000008097984 */ /* 0x000ea20000000800 */
[----:B------:R-:W-:Y:S01]  /*1440*/  ISETP.GE.AND P0, PT, R6, R17, PT ;  /* 0x000000110600720c */ /* 0x000fe20003f06270 */
[----:B--2---:R-:W-:-:S04]  /*1450*/  FADD R9, -R4, R9 ;  /* 0x0000000904097221 */ /* 0x004fc80000000100 */
[----:B------:R-:W-:-:S04]  /*1460*/  FFMA.SAT R10, R9, R14, 0.5 ;  /* 0x3f000000090a7423 */ /* 0x000fc8000000200e */
[----:B------:R-:W-:-:S04]  /*1470*/  FFMA.RM R10, R10, R11, 12582913 ;  /* 0x4b4000010a0a7423 */ /* 0x000fc8000000400b */
[C---:B0-----:R-:W-:Y:S01]  /*1480*/  FADD R12, R10.reuse, -12583039 ;  /* 0xcb40007f0a0c7421 */ /* 0x041fe20000000000 */
[----:B------:R-:W-:-:S03]  /*1490*/  IMAD.SHL.U32 R10, R10, 0x800000, RZ ;  /* 0x008000000a0a7824 */ /* 0x000fc600078e00ff */
[----:B------:R-:W-:-:S04]  /*14a0*/  FFMA R12, R9, 1.4426950216293334961, -R12 ;  /* 0x3fb8aa3b090c7823 */ /* 0x000fc8000000080c */
[----:B------:R-:W-:-:S04]  /*14b0*/  FFMA R12, R9, 1.925963033500011079e-08, R12 ;  /* 0x32a57060090c7823 */ /* 0x000fc8000000000c */
[----:B------:R-:W0:Y:S02]  /*14c0*/  MUFU.EX2 R9, R12 ;  /* 0x0000000c00097308 */ /* 0x000e240000000800 */
[----:B0-----:R-:W-:-:S04]  /*14d0*/  FMUL R9, R10, R9 ;  /* 0x000000090a097220 */ /* 0x001fc80000400000 */
[----:B------:R-:W-:Y:S01]  /*14e0*/  FADD R2, R9, R2 ;  /* 0x0000000209027221 */ /* 0x000fe20000000000 */
[----:B------:R1:W-:Y:S01]  /*14f0*/  STS [R8], R9 ;  /* 0x0000000908007388 */ /* 0x0003e20000000800 */
[----:B------:R-:W-:Y:S05]  /*1500*/  @!P0 BRA `(.L_x_17) ;  /* 0xfffffffc00c08947 */ /* 0x000fea000383ffff */
.L_x_16:
[----:B------:R-:W-:Y:S05]  /*1510*/  BSYNC.RECONVERGENT B0 ;  /* 0x0000000000007941 */ /* 0x000fea0003800200 */
.L_x_15:
[----:B------:R3:W-:Y:S01]  /*1520*/  STS [R3], R2 ;  /* 0x0000000203007388 */ /* 0x0007e20000000800 */
[----:B------:R-:W-:Y:S01]  /*1530*/  UISETP.GE.U32.AND UP0, UPT, UR7, 0x2, UPT ;  /* 0x000000020700788c */ /* 0x000fe2000bf06070 */
[----:B------:R-:W-:Y:S08]  /*1540*/  BAR.SYNC.DEFER_BLOCKING 0x0 ;  /* 0x0000000000007b1d */ /* 0x000ff00000010000 */
[----:B---3--:R-:W-:Y:S05]  /*1550*/  BRA.U !UP0, `(.L_x_18) ;  /* 0x0000000108307547 */ /* 0x008fea000b800000 */
[----:B------:R-:W-:-:S07]  /*1560*/  IMAD.U32 R2, RZ, RZ, UR7 ;  /* 0x00000007ff027e24 */ /* 0x000fce000f8e00ff */
.L_x_19:
[----:B-1----:R-:W-:-:S04]  /*1570*/  SHF.R.U32.HI R8, RZ, 0x1, R2 ;  /* 0x00000001ff087819 */ /* 0x002fc80000011602 */
[----:B------:R-:W-:-:S13]  /*1580*/  ISETP.GE.U32.AND P0, PT, R18, R8, PT ;  /* 0x000000081200720c */ /* 0x000fda0003f06070 */
[----:B--2---:R-:W-:Y:S01]  /*1590*/  @!P0 LEA R4, R8, R3, 0x2 ;  /* 0x0000000308048211 */ /* 0x004fe200078e10ff */
[----:B------:R-:W-:Y:S05]  /*15a0*/  @!P0 LDS R9, [R3] ;  /* 0x0000000003098984 */ /* 0x000fea0000000800 */
[----:B------:R-:W1:Y:S02]  /*15b0*/  @!P0 LDS R4, [R4] ;  /* 0x0000000004048984 */ /* 0x000e640000000800 */
[----:B-1----:R-:W-:-:S05]  /*15c0*/  @!P0 FADD R6, R4, R9 ;  /* 0x0000000904068221 */ /* 0x002fca0000000000 */
[----:B------:R3:W-:Y:S01]  /*15d0*/  @!P0 STS [R3], R6 ;  /* 0x0000000603008388 */ /* 0x0007e20000000800 */
[----:B------:R-:W-:Y:S01]  /*15e0*/  BAR.SYNC.DEFER_BLOCKING 0x0 ;  /* 0x0000000000007b1d */ /* 0x000fe20000010000 */
[----:B------:R-:W-:Y:S01]  /*15f0*/  ISETP.GT.U32.AND P0, PT, R2, 0x3, PT ;  /* 0x000000030200780c */ /* 0x000fe20003f04070 */
[----:B------:R-:W-:-:S12]  /*1600*/  IMAD.MOV.U32 R2, RZ, RZ, R8 ;  /* 0x000000ffff027224 */ /* 0x000fd800078e0008 */
[----:B---3--:R-:W-:Y:S05]  /*1610*/  @P0 BRA `(.L_x_19) ;  /* 0xfffffffc00d40947 */ /* 0x008fea000383ffff */
.L_x_18:
[----:B------:R-:W-:Y:S01]  /*1620*/  ISETP.GE.AND P0, PT, R18, R17, PT ;  /* 0x000000111200720c */ /* 0x000fe20003f06270 */
[----:B------:R3:W4:Y:S01]  /*1630*/  LDS R2, [R5] ;  /* 0x0000000005027984 */ /* 0x0007220000000800 */
[----:B------:R-:W-:Y:S01]  /*1640*/  BSSY.RECONVERGENT B0, `(.L_x_20) ;  /* 0x0000016000007945 */ /* 0x000fe20003800200 */
[----:B------:R-:W-:Y:S10]  /*1650*/  BAR.SYNC.DEFER_BLOCKING 0x0 ;  /* 0x0000000000007b1d */ /* 0x000ff40000010000 */
[----:B---3--:R-:W-:Y:S05]  /*1660*/  @P0 BRA `(.L_x_21) ;  /* 0x00000000004c0947 */ /* 0x008fea0003800000 */
[----:B----4-:R-:W-:-:S04]  /*1670*/  IADD3 R3, PT, PT, R2, 0x1800000, RZ ;  /* 0x0180000002037810 */ /* 0x010fc80007ffe0ff */
[----:B------:R-:W-:-:S04]  /*1680*/  LOP3.LUT R3, R3, 0x7f800000, RZ, 0xc0, !PT ;  /* 0x7f80000003037812 */ /* 0x000fc800078ec0ff */
[----:B------:R-:W-:-:S13]  /*1690*/  ISETP.GT.U32.AND P0, PT, R3, 0x1ffffff, PT ;  /* 0x01ffffff0300780c */ /* 0x000fda0003f04070 */
[----:B------:R-:W-:Y:S05]  /*16a0*/  @P0 BRA `(.L_x_22) ;  /* 0x00000000000c0947 */ /* 0x000fea0003800000 */
[----:B--2---:R-:W-:-:S07]  /*16b0*/  MOV R4, 0x16d0 ;  /* 0x000016d000047802 */ /* 0x004fce0000000f00 */
[----:B01----:R-:W-:Y:S05]  /*16c0*/  CALL.REL.NOINC `($__internal_0_$__cuda_sm20_rcp_rn_f32_slowpath) ;  /* 0x0000002000507944 */ /* 0x003fea0003c00000 */
[----:B------:R-:W-:Y:S05]  /*16d0*/  BRA `(.L_x_23) ;  /* 0x0000000000107947 */ /* 0x000fea0003800000 */
.L_x_22:
[----:B------:R-:W2:Y:S02]  /*16e0*/  MUFU.RCP R3, R2 ;  /* 0x0000000200037308 */ /* 0x000ea40000001000 */
[----:B--2---:R-:W-:-:S04]  /*16f0*/  FFMA R4, R2, R3, -1 ;  /* 0xbf80000002047423 */ /* 0x004fc80000000003 */
[----:B------:R-:W-:-:S04]  /*1700*/  FADD.FTZ R4, -R4, -RZ ;  /* 0x800000ff04047221 */ /* 0x000fc80000010100 */
[----:B------:R-:W-:-:S07]  /*1710*/  FFMA R3, R3, R4, R3 ;  /* 0x0000000403037223 */ /* 0x000fce0000000003 */
.L_x_23:
[----:B------:R-:W-:-:S07]  /*1720*/  IMAD.MOV.U32 R2, RZ, RZ, R18 ;  /* 0x000000ffff027224 */ /* 0x000fce00078e0012 */
.L_x_24:
[C---:B---3--:R-:W-:Y:S01]  /*1730*/  LEA R4, R2.reuse, R16, 0x2 ;  /* 0x0000001002047211 */ /* 0x048fe200078e10ff */
[----:B------:R-:W-:-:S04]  /*1740*/  VIADD R2, R2, UR7 ;  /* 0x0000000702027c36 */ /* 0x000fc80008000000 */
[----:B------:R-:W2:Y:S01]  /*1750*/  LDS R6, [R4] ;  /* 0x0000000004067984 */ /* 0x000ea20000000800 */
[----:B------:R-:W-:Y:S01]  /*1760*/  ISETP.GE.AND P0, PT, R2, R17, PT ;  /* 0x000000110200720c */ /* 0x000fe20003f06270 */
[----:B--2---:R-:W-:-:S05]  /*1770*/  FMUL R5, R6, R3 ;  /* 0x0000000306057220 */ /* 0x004fca0000400000 */
[----:B------:R3:W-:Y:S07]  /*1780*/  STS [R4], R5 ;  /* 0x0000000504007388 */ /* 0x0007ee0000000800 */
[----:B------:R-:W-:Y:S05]  /*1790*/  @!P0 BRA `(.L_x_24) ;  /* 0xfffffffc00e48947 */ /* 0x000fea000383ffff */
.L_x_21:
[----:B------:R-:W-:Y:S05]  /*17a0*/  BSYNC.RECONVERGENT B0 ;  /* 0x0000000000007941 */ /* 0x000fea0003800200 */
.L_x_20:
[----:B------:R-:W5:Y:S01]  /*17b0*/  LDCU UR4, c[0x0][0x3c0] ;  /* 0x00007800ff0477ac */ /* 0x000f620008000800 */
[----:B------:R-:W-:Y:S01]  /*17c0*/  BAR.SYNC.DEFER_BLOCKING 0x0 ;  /* 0x0000000000007b1d */ /* 0x000fe20000010000 */
[----:B-----5:R-:W-:-:S13]  /*17d0*/  ISETP.GE.AND P0, PT, R18, UR4, PT ;  /* 0x0000000412007c0c */ /* 0x020fda000bf06270 */
[----:B------:R-:W-:Y:S05]  /*17e0*/  @P0 EXIT ;  /* 0x000000000000094d */ /* 0x000fea0003800000 */
[----:B------:R-:W5:Y:S01]  /*17f0*/  S2UR UR6, SR_CgaCtaId ;  /* 0x00000000000679c3 */ /* 0x000f620000008800 */
[C---:B----4-:R-:W-:Y:S01]  /*1800*/  LOP3.LUT R2, R17.reuse, 0x7, RZ, 0xc0, !PT ;  /* 0x0000000711027812 */ /* 0x050fe200078ec0ff */
[----:B------:R-:W-:Y:S01]  /*1810*/  UMOV UR5, 0x400 ;  /* 0x0000040000057882 */ /* 0x000fe20000000000 */
[----:B--23--:R-:W-:Y:S01]  /*1820*/  LOP3.LUT R4, R17, 0x7ffffff8, RZ, 0xc0, !PT ;  /* 0x7ffffff811047812 */ /* 0x00cfe200078ec0ff */
[----:B------:R-:W2:Y:S01]  /*1830*/  LDCU UR10, c[0x0][0x3c0] ;  /* 0x00007800ff0a77ac */ /* 0x000ea20008000800 */
[----:B------:R-:W-:-:S04]  /*1840*/  IADD3 R3, PT, PT, R2, -0x1, RZ ;  /* 0xffffffff02037810 */ /* 0x000fc80007ffe0ff */
[----:B------:R-:W-:Y:S02]  /*1850*/  ISETP.GE.U32.AND P0, PT, R3, 0x3, PT ;  /* 0x000000030300780c */ /* 0x000fe40003f06070 */
[----:B------:R-:W-:Y:S01]  /*1860*/  LOP3.LUT R3, R17, 0x3, RZ, 0xc0, !PT ;  /* 0x0000000311037812 */ /* 0x000fe200078ec0ff */
[----:B-----5:R-:W-:Y:S01]  /*1870*/  ULEA UR5, UR6, UR5, 0x18 ;  /* 0x0000000506057291 */ /* 0x020fe2000f8ec0ff */
[----:B------:R-:W3:Y:S03]  /*1880*/  LDCU UR6, c[0x0][0x3bc] ;  /* 0x00007780ff0677ac */ /* 0x000ee60008000800 */
[----:B------:R-:W-:-:S04]  /*1890*/  ULEA UR5, UR4, UR5, 0x2 ;  /* 0x0000000504057291 */ /* 0x000fc8000f8e10ff */
[----:B--2---:R-:W-:-:S12]  /*18a0*/  UIADD3 UR4, UPT, UPT, UR5, 0x10, URZ ;  /* 0x0000001005047890 */ /* 0x004fd8000fffe0ff */
.L_x_30:
[----:B------:R-:W-:Y:S01]  /*18b0*/  ISETP.GE.AND P1, PT, R17, 0x1, PT ;  /* 0x000000011100780c */ /* 0x000fe20003f26270 */
[----:B--2---:R-:W-:-:S12]  /*18c0*/  IMAD.MOV.U32 R21, RZ, RZ, RZ ;  /* 0x000000ffff157224 */ /* 0x004fd800078e00ff */
[----:B------:R-:W-:Y:S05]  /*18d0*/  @!P1 BRA `(.L_x_25) ;  /* 0x0000001c00a49947 */ /* 0x000fea0003800000 */
[----:B------:R-:W-:Y:S01]  /*18e0*/  ISETP.GE.U32.AND P1, PT, R17, 0x8, PT ;  /* 0x000000081100780c */ /* 0x000fe20003f26070 */
[----:B------:R-:W-:Y:S01]  /*18f0*/  IMAD.MOV.U32 R5, RZ, RZ, RZ ;  /* 0x000000ffff057224 */ /* 0x000fe200078e00ff */
[----:B------:R-:W-:-:S11]  /*1900*/  MOV R21, RZ ;  /* 0x000000ff00157202 */ /* 0x000fd60000000f00 */
[----:B------:R-:W-:Y:S05]  /*1910*/  @!P1 BRA `(.L_x_26) ;  /* 0x0000000c00c89947 */ /* 0x000fea0003800000 */
[----:B------:R-:W2:Y:S01]  /*1920*/  LDC R5, c[0x0][0x3b4] ;  /* 0x0000ed00ff057b82 */ /* 0x000ea20000000800 */
[----:B------:R-:W-:Y:S01]  /*1930*/  IMAD.MOV.U32 R21, RZ, RZ, RZ ;  /* 0x000000ffff157224 */ /* 0x000fe200078e00ff */
[----:B------:R-:W-:-:S06]  /*1940*/  MOV R19, RZ ;  /* 0x000000ff00137202 */ /* 0x000fcc0000000f00 */
[----:B-1----:R-:W1:Y:S08]  /*1950*/  LDC R8, c[0x0][0x3b4] ;  /* 0x0000ed00ff087b82 */ /* 0x002e700000000800 */
[----:B------:R-:W4:Y:S01]  /*1960*/  LDC.64 R10, c[0x0][0x398] ;  /* 0x0000e600ff0a7b82 */ /* 0x000f220000000a00 */
[----:B--2---:R-:W-:-:S04]  /*1970*/  IABS R6, R5 ;  /* 0x0000000500067213 */ /* 0x004fc80000000000 */
[----:B------:R-:W2:Y:S08]  /*1980*/  I2F.RP R5, R6 ;  /* 0x0000000600057306 */ /* 0x000eb00000209400 */
[----:B--2---:R-:W0:Y:S02]  /*1990*/  MUFU.RCP R5, R5 ;  /* 0x0000000500057308 */ /* 0x004e240000001000 */
[----:B0-----:R-:W-:Y:S01]  /*19a0*/  IADD3 R12, PT, PT, R5, 0xffffffe, RZ ;  /* 0x0ffffffe050c7810 */ /* 0x001fe20007ffe0ff */
[----:B------:R-:W-:-:S05]  /*19b0*/  IMAD.U32 R5, RZ, RZ, UR4 ;  /* 0x00000004ff057e24 */ /* 0x000fca000f8e00ff */
[----:B------:R0:W2:Y:S02]  /*19c0*/  F2I.FTZ.U32.TRUNC.NTZ R13, R12 ;  /* 0x0000000c000d7305 */ /* 0x0000a4000021f000 */
[----:B0-----:R-:W-:Y:S02]  /*19d0*/  HFMA2 R12, -RZ, RZ, 0, 0 ;  /* 0x00000000ff0c7431 */ /* 0x001fe400000001ff */
[----:B--2---:R-:W-:-:S04]  /*19e0*/  IMAD.MOV R9, RZ, RZ, -R13 ;  /* 0x000000ffff097224 */ /* 0x004fc800078e0a0d */
[----:B------:R-:W-:-:S04]  /*19f0*/  IMAD R9, R9, R6, RZ ;  /* 0x0000000609097224 */ /* 0x000fc800078e02ff */
[----:B-1--4-:R-:W-:-:S07]  /*1a00*/  IMAD.HI.U32 R9, R13, R9, R12 ;  /* 0x000000090d097227 */ /* 0x012fce00078e000c */
.L_x_27:
[----:B------:R-:W-:Y:S02]  /*1a10*/  IABS R13, R19 ;  /* 0x00000013000d7213 */ /* 0x000fe40000000000 */
[-C--:B------:R-:W-:Y:S02]  /*1a20*/  IABS R20, R8.reuse ;  /* 0x0000000800147213 */ /* 0x080fe40000000000 */
[----:B------:R-:W-:Y:S01]  /*1a30*/  LOP3.LUT R16, RZ, R8, RZ, 0x33, !PT ;  /* 0x00000008ff107212 */ /* 0x000fe200078e33ff */
[----:B------:R-:W-:-:S05]  /*1a40*/  IMAD.HI.U32 R9, R9, R13, RZ ;  /* 0x0000000d09097227 */ /* 0x000fca00078e00ff */
[----:B------:R-:W-:-:S05]  /*1a50*/  IADD3 R12, PT, PT, -R9, RZ, RZ ;  /* 0x000000ff090c7210 */ /* 0x000fca0007ffe1ff */
[----:B------:R-:W-:-:S05]  /*1a60*/  IMAD R13, R20, R12, R13 ;  /* 0x0000000c140d7224 */ /* 0x000fca00078e020d */
[----:B------:R-:W-:-:S13]  /*1a70*/  ISETP.GT.U32.AND P2, PT, R6, R13, PT ;  /* 0x0000000d0600720c */ /* 0x000fda0003f44070 */
[----:B------:R-:W-:Y:S01]  /*1a80*/  @!P2 IMAD.IADD R13, R13, 0x1, -R20 ;  /* 0x000000010d0da824 */ /* 0x000fe200078e0a14 */
[----:B------:R-:W-:-:S04]  /*1a90*/  @!P2 IADD3 R9, PT, PT, R9, 0x1, RZ ;  /* 0x000000010909a810 */ /* 0x000fc80007ffe0ff */
[----:B------:R-:W-:Y:S02]  /*1aa0*/  ISETP.GE.U32.AND P1, PT, R13, R6, PT ;  /* 0x000000060d00720c */ /* 0x000fe40003f26070 */
[----:B------:R-:W-:-:S04]  /*1ab0*/  LOP3.LUT R6, R19, R8, RZ, 0x3c, !PT ;  /* 0x0000000813067212 */ /* 0x000fc800078e3cff */
[----:B------:R-:W-:-:S07]  /*1ac0*/  ISETP.GE.AND P3, PT, R6, RZ, PT ;  /* 0x000000ff0600720c */ /* 0x000fce0003f66270 */
[----:B------:R-:W-:Y:S01]  /*1ad0*/  @P1 VIADD R9, R9, 0x1 ;  /* 0x0000000109091836 */ /* 0x000fe20000000000 */
[----:B------:R-:W-:-:S05]  /*1ae0*/  ISETP.NE.AND P1, PT, R8, RZ, PT ;  /* 0x000000ff0800720c */ /* 0x000fca0003f25270 */
[----:B------:R-:W-:-:S04]  /*1af0*/  @!P3 IADD3 R9, PT, PT, -R9, RZ, RZ ;  /* 0x000000ff0909b210 */ /* 0x000fc80007ffe1ff */
[----:B------:R-:W-:-:S05]  /*1b00*/  SEL R25, R16, R9, !P1 ;  /* 0x0000000910197207 */ /* 0x000fca0004800000 */
[----:B------:R-:W-:-:S06]  /*1b10*/  IMAD.WIDE R14, R25, 0x4, R22 ;  /* 0x00000004190e7825 */ /* 0x000fcc00078e0216 */
[----:B------:R-:W2:Y:S01]  /*1b20*/  LDG.E.CONSTANT R15, desc[UR8][R14.64] ;  /* 0x000000080e0f7981 */ /* 0x000ea2000c1e9900 */
[----:B------:R-:W0:Y:S01]  /*1b30*/  I2F.RP R6, R20 ;  /* 0x0000001400067306 */ /* 0x000e220000209400 */
[----:B------:R-:W-:Y:S01]  /*1b40*/  VIADD R27, R19, 0x1 ;  /* 0x00000001131b7836 */ /* 0x000fe20000000000 */
[----:B------:R-:W-:-:S04]  /*1b50*/  MOV R12, RZ ;  /* 0x000000ff000c7202 */ /* 0x000fc80000000f00 */
[----:B------:R-:W-:Y:S02]  /*1b60*/  IABS R26, R27 ;  /* 0x0000001b001a7213 */ /* 0x000fe40000000000 */
[----:B0-----:R-:W0:Y:S02]  /*1b70*/  MUFU.RCP R6, R6 ;  /* 0x0000000600067308 */ /* 0x001e240000001000 */
[----:B0-----:R-:W-:-:S06]  /*1b80*/  VIADD R24, R6, 0xffffffe ;  /* 0x0ffffffe06187836 */ /* 0x001fcc0000000000 */
[----:B------:R-:W0:Y:S02]  /*1b90*/  F2I.FTZ.U32.TRUNC.NTZ R13, R24 ;  /* 0x00000018000d7305 */ /* 0x000e24000021f000 */
[----:B0-----:R-:W-:-:S05]  /*1ba0*/  IADD3 R9, PT, PT, RZ, -R13, RZ ;  /* 0x8000000dff097210 */ /* 0x001fca0007ffe0ff */
[----:B------:R-:W-:-:S04]  /*1bb0*/  IMAD R9, R9, R20, RZ ;  /* 0x0000001409097224 */ /* 0x000fc800078e02ff */
[----:B------:R-:W-:-:S04]  /*1bc0*/  IMAD.HI.U32 R9, R13, R9, R12 ;  /* 0x000000090d097227 */ /* 0x000fc800078e000c */
[----:B------:R-:W-:-:S04]  /*1bd0*/  IMAD.MOV.U32 R13, RZ, RZ, R26 ;  /* 0x000000ffff0d7224 */ /* 0x000fc800078e001a */
[----:B------:R-:W-:-:S05]  /*1be0*/  IMAD.HI.U32 R12, R9, R13, RZ ;  /* 0x0000000d090c7227 */ /* 0x000fca00078e00ff */
[----:B------:R-:W-:-:S05]  /*1bf0*/  IADD3 R6, PT, PT, -R12, RZ, RZ ;  /* 0x000000ff0c067210 */ /* 0x000fca0007ffe1ff */
[----:B------:R-:W-:Y:S02]  /*1c00*/  IMAD R13, R20, R6, R13 ;  /* 0x00000006140d7224 */ /* 0x000fe400078e020d */
[----:B------:R-:W-:-:S05]  /*1c10*/  IMAD.MOV.U32 R6, RZ, RZ, R20 ;  /* 0x000000ffff067224 */ /* 0x000fca00078e0014 */
[----:B------:R-:W-:-:S13]  /*1c20*/  ISETP.GT.U32.AND P3, PT, R6, R13, PT ;  /* 0x0000000d0600720c */ /* 0x000fda0003f64070 */
[----:B------:R-:W-:Y:S01]  /*1c30*/  @!P3 IADD3 R13, PT, PT, R13, -R20, RZ ;  /* 0x800000140d0db210 */ /* 0x000fe20007ffe0ff */
[----:B------:R-:W-:-:S03]  /*1c40*/  @!P3 VIADD R12, R12, 0x1 ;  /* 0x000000010c0cb836 */ /* 0x000fc60000000000 */
[----:B------:R-:W-:Y:S02]  /*1c50*/  ISETP.GE.U32.AND P2, PT, R13, R6, PT ;  /* 0x000000060d00720c */ /* 0x000fe40003f46070 */
[----:B------:R-:W-:-:S04]  /*1c60*/  LOP3.LUT R13, R27, R8, RZ, 0x3c, !PT ;  /* 0x000000081b0d7212 */ /* 0x000fc800078e3cff */
[----:B------:R-:W-:-:S07]  /*1c70*/  ISETP.GE.AND P4, PT, R13, RZ, PT ;  /* 0x000000ff0d00720c */ /* 0x000fce0003f86270 */
[----:B------:R-:W-:-:S05]  /*1c80*/  @P2 IADD3 R12, PT, PT, R12, 0x1, RZ ;  /* 0x000000010c0c2810 */ /* 0x000fca0007ffe0ff */
[----:B------:R-:W-:Y:S01]  /*1c90*/  IMAD.MOV.U32 R13, RZ, RZ, R12 ;  /* 0x000000ffff0d7224 */ /* 0x000fe200078e000c */
[----:B------:R-:W-:Y:S02]  /*1ca0*/  IADD3 R12, PT, PT, -R25, RZ, RZ ;  /* 0x000000ff190c7210 */ /* 0x000fe40007ffe1ff */
[----:B------:R-:W-:Y:S01]  /*1cb0*/  IADD3 R25, PT, PT, R19, 0x2, RZ ;  /* 0x0000000213197810 */ /* 0x000fe20007ffe0ff */
[----:B------:R-:W-:Y:S02]  /*1cc0*/  @!P4 IMAD.MOV R13, RZ, RZ, -R13 ;  /* 0x000000ffff0dc224 */ /* 0x000fe400078e0a0d */
[----:B------:R-:W-:Y:S01]  /*1cd0*/  IMAD R12, R8, R12, R19 ;  /* 0x0000000c080c7224 */ /* 0x000fe200078e0213 */
[----:B------:R-:W-:Y:S02]  /*1ce0*/  IABS R28, R25 ;  /* 0x00000019001c7213 */ /* 0x000fe40000000000 */
[----:B------:R-:W-:-:S03]  /*1cf0*/  SEL R13, R16, R13, !P1 ;  /* 0x0000000d100d7207 */ /* 0x000fc60004800000 */
[----:B------:R-:W-:-:S04]  /*1d00*/  IMAD.HI.U32 R29, R9, R28, RZ ;  /* 0x0000001c091d7227 */ /* 0x000fc800078e00ff */
[----:B--2---:R-:W-:Y:S02]  /*1d10*/  IMAD R15, R15, R8, R12 ;  /* 0x000000080f0f7224 */ /* 0x004fe400078e020c */
[----:B------:R-:W-:Y:S02]  /*1d20*/  IMAD.MOV R12, RZ, RZ, -R13 ;  /* 0x000000ffff0c7224 */ /* 0x000fe400078e0a0d */
[----:B---3--:R-:W-:Y:S02]  /*1d30*/  IMAD R15, R15, UR6, R0 ;  /* 0x000000060f0f7c24 */ /* 0x008fe4000f8e0200 */
[----:B------:R-:W-:Y:S02]  /*1d40*/  IMAD R27, R8, R12, R27 ;  /* 0x0000000c081b7224 */ /* 0x000fe400078e021b */
[----:B------:R-:W-:-:S04]  /*1d50*/  IMAD.WIDE R12, R13, 0x4, R22 ;  /* 0x000000040d0c7825 */ /* 0x000fc800078e0216 */
[----:B------:R-:W-:Y:S01]  /*1d60*/  IMAD R15, R15, UR10, R18 ;  /* 0x0000000a0f0f7c24 */ /* 0x000fe2000f8e0212 */
[----:B------:R0:W2:Y:S03]  /*1d70*/  LDG.E.CONSTANT R26, desc[UR8][R12.64] ;  /* 0x000000080c1a7981 */ /* 0x0000a6000c1e9900 */
[----:B------:R-:W-:-:S05]  /*1d80*/  IMAD.WIDE R14, R15, 0x2, R10 ;  /* 0x000000020f0e7825 */ /* 0x000fca00078e020a */
[----:B------:R1:W3:Y:S01]  /*1d90*/  LDG.E.U16.CONSTANT R24, desc[UR8][R14.64] ;  /* 0x000000080e187981 */ /* 0x0002e2000c1e9500 */
[----:B0-----:R-:W-:-:S05]  /*1da0*/  IADD3 R13, PT, PT, -R29, RZ, RZ ;  /* 0x000000ff1d0d7210 */ /* 0x001fca0007ffe1ff */
[----:B------:R-:W-:-:S05]  /*1db0*/  IMAD R28, R20, R13, R28 ;  /* 0x0000000d141c7224 */ /* 0x000fca00078e021c */
[----:B------:R-:W-:-:S13]  /*1dc0*/  ISETP.GT.U32.AND P3, PT, R6, R28, PT ;  /* 0x0000001c0600720c */ /* 0x000fda0003f64070 */
[----:B------:R-:W-:Y:S01]  /*1dd0*/  @!P3 IMAD.IADD R28, R28, 0x1, -R20 ;  /* 0x000000011c1cb824 */ /* 0x000fe200078e0a14 */
[----:B------:R-:W-:-:S04]  /*1de0*/  @!P3 IADD3 R29, PT, PT, R29, 0x1, RZ ;  /* 0x000000011d1db810 */ /* 0x000fc80007ffe0ff */
[----:B------:R-:W-:Y:S02]  /*1df0*/  ISETP.GE.U32.AND P2, PT, R28, R6, PT ;  /* 0x000000061c00720c */ /* 0x000fe40003f46070 */
[----:B------:R-:W-:-:S04]  /*1e00*/  LOP3.LUT R28, R25, R8, RZ, 0x3c, !PT ;  /* 0x00000008191c7212 */ /* 0x000fc800078e3cff */
[----:B------:R-:W-:Y:S02]  /*1e10*/  ISETP.GE.AND P4, PT, R28, RZ, PT ;  /* 0x000000ff1c00720c */ /* 0x000fe40003f86270 */
[----:B------:R-:W0:Y:S05]  /*1e20*/  LDS R28, [R5+-0x10] ;  /* 0xfffff000051c7984 */ /* 0x000e2a0000000800 */
[----:B------:R-:W-:-:S06]  /*1e30*/  @P2 VIADD R29, R29, 0x1 ;  /* 0x000000011d1d2836 */ /* 0x000fcc0000000000 */
[----:B------:R-:W-:-:S04]  /*1e40*/  @!P4 IADD3 R29, PT, PT, -R29, RZ, RZ ;  /* 0x000000ff1d1dc210 */ /* 0x000fc80007ffe1ff */
[----:B------:R-:W-:-:S05]  /*1e50*/  SEL R29, R16, R29, !P1 ;  /* 0x0000001d101d7207 */ /* 0x000fca0004800000 */
[----:B------:R-:W-:-:S06]  /*1e60*/  IMAD.WIDE R12, R29, 0x4, R22 ;  /* 0x000000041d0c7825 */ /* 0x000fcc00078e0216 */
[----:B------:R-:W4:Y:S01]  /*1e70*/  LDG.E.CONSTANT R13, desc[UR8][R12.64] ;  /* 0x000000080c0d7981 */ /* 0x000f22000c1e9900 */
[----:B------:R-:W-:-:S04]  /*1e80*/  IMAD.MOV R29, RZ, RZ, -R29 ;  /* 0x000000ffff1d7224 */ /* 0x000fc800078e0a1d */
[----:B------:R-:W-:Y:S02]  /*1e90*/  IMAD R25, R8, R29, R25 ;  /* 0x0000001d08197224 */ /* 0x000fe400078e0219 */
[----:B--2---:R-:W-:-:S04]  /*1ea0*/  IMAD R27, R26, R8, R27 ;  /* 0x000000081a1b7224 */ /* 0x004fc800078e021b */
[----:B------:R-:W-:-:S04]  /*1eb0*/  IMAD R27, R27, UR6, R0 ;  /* 0x000000061b1b7c24 */ /* 0x000fc8000f8e0200 */
[----:B-1----:R-:W-:-:S04]  /*1ec0*/  IMAD R15, R27, UR10, R18 ;  /* 0x0000000a1b0f7c24 */ /* 0x002fc8000f8e0212 */
[----:B------:R-:W-:-:S06]  /*1ed0*/  IMAD.WIDE R14, R15, 0x2, R10 ;  /* 0x000000020f0e7825 */ /* 0x000fcc00078e020a */
[----:B------:R1:W2:Y:S01]  /*1ee0*/  LDG.E.U16.CONSTANT R14, desc[UR8][R14.64] ;  /* 0x000000080e0e7981 */ /* 0x0002a2000c1e9500 */
[----:B----4-:R-:W-:-:S04]  /*1ef0*/  IMAD R25, R13, R8, R25 ;  /* 0x000000080d197224 */ /* 0x010fc800078e0219 */
[----:B------:R-:W-:-:S04]  /*1f00*/  IMAD R25, R25, UR6, R0 ;  /* 0x0000000619197c24 */ /* 0x000fc8000f8e0200 */
[----:B------:R-:W-:-:S04]  /*1f10*/  IMAD R25, R25, UR10, R18 ;  /* 0x0000000a19197c24 */ /* 0x000fc8000f8e0212 */
[----:B------:R-:W-:-:S05]  /*1f20*/  IMAD.WIDE R12, R25, 0x2, R10 ;  /* 0x00000002190c7825 */ /* 0x000fca00078e020a */
[----:B------:R4:W5:Y:S01]  /*1f30*/  LDG.E.U16.CONSTANT R26, desc[UR8][R12.64] ;  /* 0x000000080c1a7981 */ /* 0x000962000c1e9500 */
[----:B------:R-:W-:Y:S01]  /*1f40*/  IADD3 R25, PT, PT, R19, 0x3, RZ ;  /* 0x0000000313197810 */ /* 0x000fe20007ffe0ff */
[----:B---3--:R-:W-:-:S03]  /*1f50*/  IMAD.U32 R24, R24, 0x10000, RZ ;  /* 0x0001000018187824 */ /* 0x008fc600078e00ff */
[----:B------:R-:W-:Y:S01]  /*1f60*/  IABS R27, R25 ;  /* 0x00000019001b7213 */ /* 0x000fe20000000000 */
[----:B0-----:R-:W-:-:S04]  /*1f70*/  FFMA R21, R28, R24, R21 ;  /* 0x000000181c157223 */ /* 0x001fc80000000015 */
[----:B-1----:R-:W-:Y:S01]  /*1f80*/  IMAD.HI.U32 R15, R9, R27, RZ ;  /* 0x0000001b090f7227 */ /* 0x002fe200078e00ff */
[----:B----4-:R-:W0:Y:S01]  /*1f90*/  LDS R12, [R5+-0xc] ;  /* 0xfffff400050c7984 */ /* 0x010e220000000800 */
[----:B------:R-:W-:-:S03]  /*1fa0*/  LOP3.LUT R13, R25, R8, RZ, 0x3c, !PT ;  /* 0x00000008190d7212 */ /* 0x000fc600078e3cff */
[----:B------:R-:W-:Y:S02]  /*1fb0*/  IADD3 R24, PT, PT, -R15, RZ, RZ ;  /* 0x000000ff0f187210 */ /* 0x000fe40007ffe1ff */
[----:B------:R-:W-:-:S03]  /*1fc0*/  ISETP.GE.AND P4, PT, R13, RZ, PT ;  /* 0x000000ff0d00720c */ /* 0x000fc60003f86270 */
[----:B------:R-:W-:Y:S02]  /*1fd0*/  IMAD R27, R20, R24, R27 ;  /* 0x00000018141b7224 */ /* 0x000fe400078e021b */
[----:B------:R-:W1:Y:S03]  /*1fe0*/  LDS R24, [R5+-0x8] ;  /* 0xfffff80005187984 */ /* 0x000e660000000800 */
[----:B------:R-:W-:-:S13]  /*1ff0*/  ISETP.GT.U32.AND P3, PT, R6, R27, PT ;  /* 0x0000001b0600720c */ /* 0x000fda0003f64070 */
[----:B------:R-:W-:Y:S01]  /*2000*/  @!P3 IMAD.IADD R27, R27, 0x1, -R20 ;  /* 0x000000011b1bb824 */ /* 0x000fe200078e0a14 */
[----:B------:R-:W-:-:S04]  /*2010*/  @!P3 IADD3 R15, PT, PT, R15, 0x1, RZ ;  /* 0x000000010f0fb810 */ /* 0x000fc80007ffe0ff */
[----:B------:R-:W-:-:S13]  /*2020*/  ISETP.GE.U32.AND P2, PT, R27, R6, PT ;  /* 0x000000061b00720c */ /* 0x000fda0003f46070 */
[----:B------:R-:W-:-:S05]  /*2030*/  @P2 VIADD R15, R15, 0x1 ;  /* 0x000000010f0f2836 */ /* 0x000fca0000000000 */
[----:B------:R-:W-:-:S04]  /*2040*/  @!P4 IADD3 R15, PT, PT, -R15, RZ, RZ ;  /* 0x000000ff0f0fc210 */ /* 0x000fc80007ffe1ff */
[----:B------:R-:W-:Y:S02]  /*2050*/  SEL R27, R16, R15, !P1 ;  /* 0x0000000f101b7207 */ /* 0x000fe40004800000 */
[----:B------:R-:W-:-:S04]  /*2060*/  IADD3 R29, PT, PT, R19, 0x4, RZ ;  /* 0x00000004131d7810 */ /* 0x000fc80007ffe0ff */
[----:B------:R-:W-:-:S05]  /*2070*/  IABS R28, R29 ;  /* 0x0000001d001c7213 */ /* 0x000fca0000000000 */
[----:B------:R-:W-:-:S04]  /*2080*/  IMAD.HI.U32 R15, R9, R28, RZ ;  /* 0x0000001c090f7227 */ /* 0x000fc800078e00ff */
[----:B--2---:R-:W-:-:S04]  /*2090*/  IMAD.U32 R14, R14, 0x10000, RZ ;  /* 0x000100000e0e7824 */ /* 0x004fc800078e00ff */
[----:B0-----:R-:W-:Y:S01]  /*20a0*/  FFMA R21, R12, R14, R21 ;  /* 0x0000000e0c157223 */ /* 0x001fe20000000015 */
[----:B------:R-:W-:-:S05]  /*20b0*/  IMAD.WIDE R12, R27, 0x4, R22 ;  /* 0x000000041b0c7825 */ /* 0x000fca00078e0216 */
[----:B------:R0:W2:Y:S02]  /*20c0*/  LDG.E.CONSTANT R14, desc[UR8][R12.64] ;  /* 0x000000080c0e7981 */ /* 0x0000a4000c1e9900 */
[----:B0-----:R-:W-:-:S04]  /*20d0*/  LOP3.LUT R12, R29, R8, RZ, 0x3c, !PT ;  /* 0x000000081d0c7212 */ /* 0x001fc800078e3cff */
[----:B------:R-:W-:Y:S01]  /*20e0*/  ISETP.GE.AND P4, PT, R12, RZ, PT ;  /* 0x000000ff0c00720c */ /* 0x000fe20003f86270 */
[----:B-----5:R-:W-:-:S04]  /*20f0*/  IMAD.U32 R26, R26, 0x10000, RZ ;  /* 0x000100001a1a7824 */ /* 0x020fc800078e00ff */
[----:B-1----:R-:W-:Y:S01]  /*2100*/  FFMA R21, R24, R26, R21 ;  /* 0x0000001a18157223 */ /* 0x002fe20000000015 */
[----:B------:R-:W-:-:S05]  /*2110*/  IADD3 R24, PT, PT, -R15, RZ, RZ ;  /* 0x000000ff0f187210 */ /* 0x000fca0007ffe1ff */
[----:B------:R-:W-:-:S05]  /*2120*/  IMAD R24, R20, R24, R28 ;  /* 0x0000001814187224 */ /* 0x000fca00078e021c */
[----:B------:R-:W-:-:S13]  /*2130*/  ISETP.GT.U32.AND P3, PT, R6, R24, PT ;  /* 0x000000180600720c */ /* 0x000fda0003f64070 */
[----:B------:R-:W-:Y:S01]  /*2140*/  @!P3 IMAD.IADD R24, R24, 0x1, -R20 ;  /* 0x000000011818b824 */ /* 0x000fe200078e0a14 */
[----:B------:R-:W-:-:S04]  /*2150*/  @!P3 IADD3 R15, PT, PT, R15, 0x1, RZ ;  /* 0x000000010f0fb810 */ /* 0x000fc80007ffe0ff */
[----:B------:R-:W-:-:S13]  /*2160*/  ISETP.GE.U32.AND P2, PT, R24, R6, PT ;  /* 0x000000061800720c */ /* 0x000fda0003f46070 */
[----:B------:R-:W-:-:S05]  /*2170*/  @P2 VIADD R15, R15, 0x1 ;  /* 0x000000010f0f2836 */ /* 0x000fca0000000000 */
[----:B------:R-:W-:-:S04]  /*2180*/  @!P4 IADD3 R15, PT, PT, -R15, RZ, RZ ;  /* 0x000000ff0f0fc210 */ /* 0x000fc80007ffe1ff */
[----:B------:R-:W-:-:S05]  /*2190*/  SEL R24, R16, R15, !P1 ;  /* 0x0000000f10187207 */ /* 0x000fca0004800000 */
[----:B------:R-:W-:-:S05]  /*21a0*/  IMAD.WIDE R12, R24, 0x4, R22 ;  /* 0x00000004180c7825 */ /* 0x000fca00078e0216 */
[----:B------:R0:W3:Y:S01]  /*21b0*/  LDG.E.CONSTANT R15, desc[UR8][R12.64] ;  /* 0x000000080c0f7981 */ /* 0x0000e2000c1e9900 */
[----:B------:R-:W-:Y:S02]  /*21c0*/  IMAD.MOV R27, RZ, RZ, -R27 ;  /* 0x000000ffff1b7224 */ /* 0x000fe400078e0a1b */
[----:B------:R-:W-:Y:S02]  /*21d0*/  IMAD.MOV R24, RZ, RZ, -R24 ;  /* 0x000000ffff187224 */ /* 0x000fe400078e0a18 */
[C---:B------:R-:W-:Y:S02]  /*21e0*/  IMAD R25, R8.reuse, R27, R25 ;  /* 0x0000001b08197224 */ /* 0x040fe400078e0219 */
[----:B------:R-:W-:Y:S02]  /*21f0*/  IMAD R29, R8, R24, R29 ;  /* 0x00000018081d7224 */ /* 0x000fe400078e021d */
[----:B--2---:R-:W-:Y:S01]  /*2200*/  IMAD R27, R14, R8, R25 ;  /* 0x000000080e1b7224 */ /* 0x004fe200078e0219 */
[----:B------:R-:W-:-:S03]  /*2210*/  IADD3 R25, PT, PT, R19, 0x5, RZ ;  /* 0x0000000513197810 */ /* 0x000fc60007ffe0ff */
[----:B------:R-:W-:Y:S01]  /*2220*/  IMAD R27, R27, UR6, R0 ;  /* 0x000000061b1b7c24 */ /* 0x000fe2000f8e0200 */
[----:B------:R-:W-:-:S03]  /*2230*/  IABS R14, R25 ;  /* 0x00000019000e7213 */ /* 0x000fc60000000000 */
[----:B------:R-:W-:Y:S02]  /*2240*/  IMAD R27, R27, UR10, R18 ;  /* 0x0000000a1b1b7c24 */ /* 0x000fe4000f8e0212 */
[----:B------:R-:W-:-:S04]  /*2250*/  IMAD.HI.U32 R26, R9, R14, RZ ;  /* 0x0000000e091a7227 */ /* 0x000fc800078e00ff */
[----:B0-----:R-:W-:Y:S01]  /*2260*/  IMAD.WIDE R12, R27, 0x2, R10 ;  /* 0x000000021b0c7825 */ /* 0x001fe200078e020a */
[----:B------:R-:W-:-:S04]  /*2270*/  IADD3 R27, PT, PT, -R26, RZ, RZ ;  /* 0x000000ff1a1b7210 */ /* 0x000fc80007ffe1ff */
[----:B------:R0:W2:Y:S01]  /*2280*/  LDG.E.U16.CONSTANT R24, desc[UR8][R12.64] ;  /* 0x000000080c187981 */ /* 0x0000a2000c1e9500 */
[----:B------:R-:W-:Y:S01]  /*2290*/  IMAD R27, R20, R27, R14 ;  /* 0x0000001b141b7224 */ /* 0x000fe200078e020e */
[----:B------:R-:W-:-:S04]  /*22a0*/  LOP3.LUT R14, R25, R8, RZ, 0x3c, !PT ;  /* 0x00000008190e7212 */ /* 0x000fc800078e3cff */
[----:B------:R-:W-:Y:S02]  /*22b0*/  ISETP.GT.U32.AND P3, PT, R6, R27, PT ;  /* 0x0000001b0600720c */ /* 0x000fe40003f64070 */
[----:B------:R-:W-:-:S11]  /*22c0*/  ISETP.GE.AND P4, PT, R14, RZ, PT ;  /* 0x000000ff0e00720c */ /* 0x000fd60003f86270 */
[----:B------:R-:W-:Y:S01]  /*22d0*/  @!P3 IMAD.IADD R27, R27, 0x1, -R20 ;  /* 0x000000011b1bb824 */ /* 0x000fe200078e0a14 */
[----:B------:R-:W-:-:S04]  /*22e0*/  @!P3 IADD3 R26, PT, PT, R26, 0x1, RZ ;  /* 0x000000011a1ab810 */ /* 0x000fc80007ffe0ff */
[----:B------:R-:W-:-:S13]  /*22f0*/  ISETP.GE.U32.AND P2, PT, R27, R6, PT ;  /* 0x000000061b00720c */ /* 0x000fda0003f46070 */
[----:B------:R-:W-:-:S05]  /*2300*/  @P2 VIADD R26, R26, 0x1 ;  /* 0x000000011a1a2836 */ /* 0x000fca0000000000 */
[----:B------:R-:W-:-:S04]  /*2310*/  @!P4 IADD3 R26, PT, PT, -R26, RZ, RZ ;  /* 0x000000ff1a1ac210 */ /* 0x000fc80007ffe1ff */
[----:B------:R-:W-:Y:S02]  /*2320*/  SEL R27, R16, R26, !P1 ;  /* 0x0000001a101b7207 */ /* 0x000fe40004800000 */
[----:B------:R-:W1:Y:S03]  /*2330*/  LDS R26, [R5+-0x4] ;  /* 0xfffffc00051a7984 */ /* 0x000e660000000800 */
[----:B0-----:R-:W-:-:S06]  /*2340*/  IMAD.WIDE R12, R27, 0x4, R22 ;  /* 0x000000041b0c7825 */ /* 0x001fcc00078e0216 */
[----:B------:R0:W4:Y:S01]  /*2350*/  LDG.E.CONSTANT R13, desc[UR8][R12.64] ;  /* 0x000000080c0d7981 */ /* 0x000122000c1e9900 */
[----:B---3--:R-:W-:-:S04]  /*2360*/  IMAD R15, R15, R8, R29 ;  /* 0x000000080f0f7224 */ /* 0x008fc800078e021d */
[----:B------:R-:W-:-:S04]  /*2370*/  IMAD R15, R15, UR6, R0 ;  /* 0x000000060f0f7c24 */ /* 0x000fc8000f8e0200 */
[----:B------:R-:W-:-:S04]  /*2380*/  IMAD R15, R15, UR10, R18 ;  /* 0x0000000a0f0f7c24 */ /* 0x000fc8000f8e0212 */
[----:B------:R-:W-:-:S06]  /*2390*/  IMAD.WIDE R14, R15, 0x2, R10 ;  /* 0x000000020f0e7825 */ /* 0x000fcc00078e020a */
[----:B------:R3:W5:Y:S01]  /*23a0*/  LDG.E.U16.CONSTANT R14, desc[UR8][R14.64] ;  /* 0x000000080e0e7981 */ /* 0x000762000c1e9500 */
[----:B------:R-:W-:-:S04]  /*23b0*/  IMAD.MOV R27, RZ, RZ, -R27 ;  /* 0x000000ffff1b7224 */ /* 0x000fc800078e0a1b */
[----:B------:R-:W-:Y:S02]  /*23c0*/  IMAD R25, R8, R27, R25 ;  /* 0x0000001b08197224 */ /* 0x000fe400078e0219 */
[----:B--2---:R-:W-:-:S04]  /*23d0*/  IMAD.U32 R24, R24, 0x10000, RZ ;  /* 0x0001000018187824 */ /* 0x004fc800078e00ff */
[----:B-1----:R-:W-:Y:S01]  /*23e0*/  FFMA R24, R26, R24, R21 ;  /* 0x000000181a187223 */ /* 0x002fe20000000015 */
[----:B------:R-:W-:-:S04]  /*23f0*/  IADD3 R21, PT, PT, R19, 0x6, RZ ;  /* 0x0000000613157810 */ /* 0x000fc80007ffe0ff */
[----:B------:R-:W-:-:S05]  /*2400*/  IABS R26, R21 ;  /* 0x00000015001a7213 */ /* 0x000fca0000000000 */
[----:B0-----:R-:W-:-:S05]  /*2410*/  IMAD.HI.U32 R12, R9, R26, RZ ;  /* 0x0000001a090c7227 */ /* 0x001fca00078e00ff */
[----:B------:R-:W-:-:S05]  /*2420*/  IADD3 R27, PT, PT, -R12, RZ, RZ ;  /* 0x000000ff0c1b7210 */ /* 0x000fca0007ffe1ff */
[----:B---3--:R-:W-:-:S05]  /*2430*/  IMAD R15, R20, R27, R26 ;  /* 0x0000001b140f7224 */ /* 0x008fca00078e021a */
[----:B------:R-:W-:-:S13]  /*2440*/  ISETP.GT.U32.AND P3, PT, R6, R15, PT ;  /* 0x0000000f0600720c */ /* 0x000fda0003f64070 */
[----:B------:R-:W-:Y:S01]  /*2450*/  @!P3 IMAD.IADD R15, R15, 0x1, -R20 ;  /* 0x000000010f0fb824 */ /* 0x000fe200078e0a14 */
[----:B------:R-:W-:-:S04]  /*2460*/  @!P3 IADD3 R12, PT, PT, R12, 0x1, RZ ;  /* 0x000000010c0cb810 */ /* 0x000fc80007ffe0ff */
[----:B------:R-:W-:Y:S02]  /*2470*/  ISETP.GE.U32.AND P2, PT, R15, R6, PT ;  /* 0x000000060f00720c */ /* 0x000fe40003f46070 */
[----:B------:R-:W-:-:S04]  /*2480*/  LOP3.LUT R15, R21, R8, RZ, 0x3c, !PT ;  /* 0x00000008150f7212 */ /* 0x000fc800078e3cff */
[----:B------:R-:W-:Y:S01]  /*2490*/  ISETP.GE.AND P4, PT, R15, RZ, PT ;  /* 0x000000ff0f00720c */ /* 0x000fe20003f86270 */
[----:B----4-:R-:W-:Y:S02]  /*24a0*/  IMAD R13, R13, R8, R25 ;  /* 0x000000080d0d7224 */ /* 0x010fe400078e0219 */
[----:B------:R-:W0:Y:S04]  /*24b0*/  LDS R25, [R5] ;  /* 0x0000000005197984 */ /* 0x000e280000000800 */
[----:B------:R-:W-:Y:S02]  /*24c0*/  @P2 VIADD R12, R12, 0x1 ;  /* 0x000000010c0c2836 */ /* 0x000fe40000000000 */
[----:B------:R-:W-:-:S04]  /*24d0*/  IMAD R29, R13, UR6, R0 ;  /* 0x000000060d1d7c24 */ /* 0x000fc8000f8e0200 */
[----:B------:R-:W-:-:S04]  /*24e0*/  @!P4 IADD3 R12, PT, PT, -R12, RZ, RZ ;  /* 0x000000ff0c0cc210 */ /* 0x000fc80007ffe1ff */
[----:B------:R-:W-:-:S05]  /*24f0*/  SEL R15, R16, R12, !P1 ;  /* 0x0000000c100f7207 */ /* 0x000fca0004800000 */
[----:B------:R-:W-:Y:S02]  /*2500*/  IMAD.MOV R27, RZ, RZ, -R15 ;  /* 0x000000ffff1b7224 */ /* 0x000fe400078e0a0f */
[----:B------:R-:W-:-:S04]  /*2510*/  IMAD.WIDE R12, R15, 0x4, R22 ;  /* 0x000000040f0c7825 */ /* 0x000fc800078e0216 */
[----:B------:R-:W-:Y:S02]  /*2520*/  IMAD R27, R8, R27, R21 ;  /* 0x0000001b081b7224 */ /* 0x000fe400078e0215 */
[----:B------:R-:W-:Y:S01]  /*2530*/  IMAD R15, R29, UR10, R18 ;  /* 0x0000000a1d0f7c24 */ /* 0x000fe2000f8e0212 */
[----:B------:R1:W2:Y:S01]  /*2540*/  LDG.E.CONSTANT R12, desc[UR8][R12.64] ;  /* 0x000000080c0c7981 */ /* 0x0002a2000c1e9900 */
[----:B-----5:R-:W-:-:S04]  /*2550*/  IMAD.U32 R14, R14, 0x10000, RZ ;  /* 0x000100000e0e7824 */ /* 0x020fc800078e00ff */
[----:B0-----:R-:W-:Y:S01]  /*2560*/  FFMA R24, R25, R14, R24 ;  /* 0x0000000e19187223 */ /* 0x001fe20000000018 */
[----:B------:R-:W-:-:S04]  /*2570*/  IADD3 R25, PT, PT, R19, 0x7, RZ ;  /* 0x0000000713197810 */ /* 0x000fc80007ffe0ff */
[----:B------:R-:W-:-:S04]  /*2580*/  IABS R14, R25 ;  /* 0x00000019000e7213 */ /* 0x000fc80000000000 */
[----:B------:R-:W-:-:S05]  /*2590*/  MOV R21, R14 ;  /* 0x0000000e00157202 */ /* 0x000fca0000000f00 */
[----:B------:R-:W-:-:S04]  /*25a0*/  IMAD.HI.U32 R28, R9, R21, RZ ;  /* 0x00000015091c7227 */ /* 0x000fc800078e00ff */
[----:B------:R-:W-:-:S04]  /*25b0*/  IMAD.MOV R29, RZ, RZ, -R28 ;  /* 0x000000ffff1d7224 */ /* 0x000fc800078e0a1c */
[----:B------:R-:W-:-:S05]  /*25c0*/  IMAD R21, R20, R29, R21 ;  /* 0x0000001d14157224 */ /* 0x000fca00078e0215 */
[----:B------:R-:W-:-:S13]  /*25d0*/  ISETP.GT.U32.AND P3, PT, R6, R21, PT ;  /* 0x000000150600720c */ /* 0x000fda0003f64070 */
[----:B------:R-:W-:Y:S02]  /*25e0*/  @!P3 IADD3 R21, PT, PT, R21, -R20, RZ ;  /* 0x800000141515b210 */ /* 0x000fe40007ffe0ff */
[----:B------:R-:W-:Y:S02]  /*25f0*/  LOP3.LUT R20, R25, R8, RZ, 0x3c, !PT ;  /* 0x0000000819147212 */ /* 0x000fe400078e3cff */
[----:B------:R-:W-:Y:S02]  /*2600*/  ISETP.GE.U32.AND P2, PT, R21, R6, PT ;  /* 0x000000061500720c */ /* 0x000fe40003f46070 */
[----:B------:R-:W-:Y:S01]  /*2610*/  ISETP.GE.AND P4, PT, R20, RZ, PT ;  /* 0x000000ff1400720c */ /* 0x000fe20003f86270 */
[----:B------:R-:W-:-:S10]  /*2620*/  @!P3 VIADD R28, R28, 0x1 ;  /* 0x000000011c1cb836 */ /* 0x000fd40000000000 */
[----:B------:R-:W-:-:S05]  /*2630*/  @P2 IADD3 R28, PT, PT, R28, 0x1, RZ ;  /* 0x000000011c1c2810 */ /* 0x000fca0007ffe0ff */
[----:B------:R-:W-:-:S05]  /*2640*/  @!P4 IMAD.MOV R28, RZ, RZ, -R28 ;  /* 0x000000ffff1cc224 */ /* 0x000fca00078e0a1c */
[----:B-1----:R-:W-:Y:S01]  /*2650*/  SEL R13, R16, R28, !P1 ;  /* 0x0000001c100d7207 */ /* 0x002fe20004800000 */
[----:B------:R-:W-:Y:S01]  /*2660*/  IMAD.WIDE R14, R15, 0x2, R10 ;  /* 0x000000020f0e7825 */ /* 0x000fe200078e020a */
[----:B------:R-:W-:Y:S03]  /*2670*/  LDS R16, [R5+0x8] ;  /* 0x0000080005107984 */ /* 0x000fe60000000800 */
[C---:B------:R-:W-:Y:S01]  /*2680*/  IMAD.WIDE R20, R13.reuse, 0x4, R22 ;  /* 0x000000040d147825 */ /* 0x040fe200078e0216 */
[----:B------:R-:W3:Y:S05]  /*2690*/  LDG.E.U16.CONSTANT R26, desc[UR8][R14.64] ;  /* 0x000000080e1a7981 */ /* 0x000eea000c1e9500 */
[----:B------:R0:W4:Y:S01]  /*26a0*/  LDG.E.CONSTANT R20, desc[UR8][R20.64] ;  /* 0x0000000814147981 */ /* 0x000122000c1e9900 */
[----:B------:R-:W-:-:S05]  /*26b0*/  IADD3 R13, PT, PT, -R13, RZ, RZ ;  /* 0x000000ff0d0d7210 */ /* 0x000fca0007ffe1ff */
[----:B------:R-:W-:Y:S01]  /*26c0*/  IMAD R25, R8, R13, R25 ;  /* 0x0000000d08197224 */ /* 0x000fe200078e0219 */
[----:B0-----:R-:W0:Y:S01]  /*26d0*/  LDS R21, [R5+0x4] ;  /* 0x0000040005157984 */ /* 0x001e220000000800 */
[----:B--2---:R-:W-:-:S04]  /*26e0*/  IMAD R27, R12, R8, R27 ;  /* 0x000000080c1b7224 */ /* 0x004fc800078e021b */
[----:B------:R-:W-:-:S04]  /*26f0*/  IMAD R27, R27, UR6, R0 ;  /* 0x000000061b1b7c24 */ /* 0x000fc8000f8e0200 */
[----:B------:R-:W-:-:S04]  /*2700*/  IMAD R15, R27, UR10, R18 ;  /* 0x0000000a1b0f7c24 */ /* 0x000fc8000f8e0212 */
[----:B------:R-:W-:-:S06]  /*2710*/  IMAD.WIDE R14, R15, 0x2, R10 ;  /* 0x000000020f0e7825 */ /* 0x000fcc00078e020a */
[----:B------:R-:W2:Y:S01]  /*2720*/  LDG.E.U16.CONSTANT R14, desc[UR8][R14.64] ;  /* 0x000000080e0e7981 */ /* 0x000ea2000c1e9500 */
[----:B----4-:R-:W-:-:S03]  /*2730*/  IMAD R25, R20, R8, R25 ;  /* 0x0000000814197224 */ /* 0x010fc600078e0219 */
[----:B------:R1:W4:Y:S01]  /*2740*/  LDS R20, [R5+0xc] ;  /* 0x00000c0005147984 */ /* 0x0003220000000800 */
[----:B------:R-:W-:-:S04]  /*2750*/  IMAD R25, R25, UR6, R0 ;  /* 0x0000000619197c24 */ /* 0x000fc8000f8e0200 */
[----:B------:R-:W-:-:S04]  /*2760*/  IMAD R13, R25, UR10, R18 ;  /* 0x0000000a190d7c24 */ /* 0x000fc8000f8e0212 */
[----:B------:R-:W-:-:S06]  /*2770*/  IMAD.WIDE R12, R13, 0x2, R10 ;  /* 0x000000020d0c7825 */ /* 0x000fcc00078e020a */
[----:B------:R-:W5:Y:S01]  /*2780*/  LDG.E.U16.CONSTANT R12, desc[UR8][R12.64] ;  /* 0x000000080c0c7981 */ /* 0x000f62000c1e9500 */
[----:B------:R-:W-:Y:S01]  /*2790*/  IADD3 R19, PT, PT, R19, 0x8, RZ ;  /* 0x0000000813137810 */ /* 0x000fe20007ffe0ff */
[----:B---3--:R-:W-:-:S03]  /*27a0*/  IMAD.U32 R26, R26, 0x10000, RZ ;  /* 0x000100001a1a7824 */ /* 0x008fc600078e00ff */
[----:B------:R-:W-:Y:S01]  /*27b0*/  ISETP.NE.AND P1, PT, R19, R4, PT ;  /* 0x000000041300720c */ /* 0x000fe20003f25270 */
[----:B0-----:R-:W-:Y:S01]  /*27c0*/  FFMA R27, R21, R26, R24 ;  /* 0x0000001a151b7223 */ /* 0x001fe20000000018 */
[----:B-1----:R-:W-:Y:S02]  /*27d0*/  VIADD R5, R5, 0x20 ;  /* 0x0000002005057836 */ /* 0x002fe40000000000 */
[----:B--2---:R-:W-:-:S04]  /*27e0*/  IMAD.U32 R21, R14, 0x10000, RZ ;  /* 0x000100000e157824 */ /* 0x004fc800078e00ff */
[----:B------:R-:W-:Y:S01]  /*27f0*/  FFMA R21, R16, R21, R27 ;  /* 0x0000001510157223 */ /* 0x000fe2000000001b */
[----:B-----5:R-:W-:-:S05]  /*2800*/  SHF.L.U32 R25, R12, 0x10, RZ ;  /* 0x000000100c197819 */ /* 0x020fca00000006ff */
[----:B----4-:R-:W-:Y:S01]  /*2810*/  FFMA R21, R20, R25, R21 ;  /* 0x0000001914157223 */ /* 0x010fe20000000015 */
[----:B------:R-:W-:Y:S06]  /*2820*/  @P1 BRA `(.L_x_27) ;  /* 0xfffffff000781947 */ /* 0x000fec000383ffff */
[----:B------:R-:W-:-:S07]  /*2830*/  MOV R5, R4 ;  /* 0x0000000400057202 */ /* 0x000fce0000000f00 */
.L_x_26:
[----:B------:R-:W-:-:S13]  /*2840*/  ISETP.NE.AND P1, PT, R2, RZ, PT ;  /* 0x000000ff0200720c */ /* 0x000fda0003f25270 */
[----:B------:R-:W-:Y:S05]  /*2850*/  @!P1 BRA `(.L_x_25) ;  /* 0x0000000c00c49947 */ /* 0x000fea0003800000 */
[----:B------:R-:W-:Y:S01]  /*2860*/  ISETP.NE.AND P1, PT, R3, RZ, PT ;  /* 0x000000ff0300720c */ /* 0x000fe20003f25270 */
[----:B------:R-:W-:-:S12]  /*2870*/  @!P0 BRA `(.L_x_28) ;  /* 0x0000000400e88947 */ /* 0x000fd80003800000 */
[----:B------:R-:W2:Y:S01]  /*2880*/  LDC R6, c[0x0][0x3b4] ;  /* 0x0000ed00ff067b82 */ /* 0x000ea20000000800 */
[----:B------:R-:W-:Y:S01]  /*2890*/  IMAD.MOV.U32 R14, RZ, RZ, RZ ;  /* 0x000000ffff0e7224 */ /* 0x000fe200078e00ff */
[----:B-1----:R-:W-:Y:S01]  /*28a0*/  IABS R8, R5 ;  /* 0x0000000500087213 */ /* 0x002fe20000000000 */
[C---:B------:R-:W-:Y:S01]  /*28b0*/  VIADD R27, R5.reuse, 0x1 ;  /* 0x00000001051b7836 */ /* 0x040fe20000000000 */
[----:B------:R-:W-:Y:S01]  /*28c0*/  IADD3 R25, PT, PT, R5, 0x2, RZ ;  /* 0x0000000205197810 */ /* 0x000fe20007ffe0ff */
[----:B------:R-:W1:Y:S01]  /*28d0*/  LDCU UR11, c[0x0][0x3bc] ;  /* 0x00007780ff0b77ac */ /* 0x000e620008000800 */
[----:B------:R-:W4:Y:S01]  /*28e0*/  LDCU UR12, c[0x0][0x3c0] ;  /* 0x00007800ff0c77ac */ /* 0x000f220008000800 */
[-C--:B--2---:R-:W-:Y:S02]  /*28f0*/  IABS R16, R6.reuse ;  /* 0x0000000600107213 */ /* 0x084fe40000000000 */
[----:B------:R-:W-:Y:S02]  /*2900*/  LOP3.LUT R19, RZ, R6, RZ, 0x33, !PT ;  /* 0x00000006ff137212 */ /* 0x000fe400078e33ff */
[----:B------:R-:W2:Y:S08]  /*2910*/  I2F.RP R10, R16 ;  /* 0x00000010000a7306 */ /* 0x000eb00000209400 */
[----:B--2---:R-:W0:Y:S02]  /*2920*/  MUFU.RCP R10, R10 ;  /* 0x0000000a000a7308 */ /* 0x004e240000001000 */
[----:B0-----:R-:W-:-:S06]  /*2930*/  VIADD R15, R10, 0xffffffe ;  /* 0x0ffffffe0a0f7836 */ /* 0x001fcc0000000000 */
[----:B------:R-:W0:Y:S02]  /*2940*/  F2I.FTZ.U32.TRUNC.NTZ R15, R15 ;  /* 0x0000000f000f7305 */ /* 0x000e24000021f000 */
[----:B0-----:R-:W-:-:S05]  /*2950*/  IADD3 R9, PT, PT, RZ, -R15, RZ ;  /* 0x8000000fff097210 */ /* 0x001fca0007ffe0ff */
[----:B------:R-:W-:-:S04]  /*2960*/  IMAD R9, R9, R16, RZ ;  /* 0x0000001009097224 */ /* 0x000fc800078e02ff */
[----:B------:R-:W-:Y:S01]  /*2970*/  IMAD.HI.U32 R14, R15, R9, R14 ;  /* 0x000000090f0e7227 */ /* 0x000fe200078e000e */
[----:B------:R-:W-:-:S05]  /*2980*/  MOV R9, R8 ;  /* 0x0000000800097202 */ /* 0x000fca0000000f00 */
[----:B------:R-:W-:-:S04]  /*2990*/  IMAD.HI.U32 R8, R14, R9, RZ ;  /* 0x000000090e087227 */ /* 0x000fc800078e00ff */
[----:B------:R-:W-:-:S04]  /*29a0*/  IMAD.MOV R10, RZ, RZ, -R8 ;  /* 0x000000ffff0a7224 */ /* 0x000fc800078e0a08 */
[----:B------:R-:W-:-:S05]  /*29b0*/  IMAD R9, R16, R10, R9 ;  /* 0x0000000a10097224 */ /* 0x000fca00078e0209 */
[----:B------:R-:W-:-:S13]  /*29c0*/  ISETP.GT.U32.AND P3, PT, R16, R9, PT ;  /* 0x000000091000720c */ /* 0x000fda0003f64070 */
[----:B------:R-:W-:Y:S01]  /*29d0*/  @!P3 IADD3 R9, PT, PT, R9, -R16, RZ ;  /* 0x800000100909b210 */ /* 0x000fe20007ffe0ff */
[----:B------:R-:W-:-:S03]  /*29e0*/  @!P3 VIADD R8, R8, 0x1 ;  /* 0x000000010808b836 */ /* 0x000fc60000000000 */
[----:B------:R-:W-:Y:S02]  /*29f0*/  ISETP.GE.U32.AND P2, PT, R9, R16, PT ;  /* 0x000000100900720c */ /* 0x000fe40003f46070 */
[----:B------:R-:W-:-:S04]  /*2a00*/  LOP3.LUT R9, R5, R6, RZ, 0x3c, !PT ;  /* 0x0000000605097212 */ /* 0x000fc800078e3cff */
[----:B------:R-:W-:-:S07]  /*2a10*/  ISETP.GE.AND P4, PT, R9, RZ, PT ;  /* 0x000000ff0900720c */ /* 0x000fce0003f86270 */
[----:B------:R-:W-:Y:S02]  /*2a20*/  @P2 IADD3 R8, PT, PT, R8, 0x1, RZ ;  /* 0x0000000108082810 */ /* 0x000fe40007ffe0ff */
[----:B------:R-:W-:-:S04]  /*2a30*/  ISETP.NE.AND P2, PT, R6, RZ, PT ;  /* 0x000000ff0600720c */ /* 0x000fc80003f45270 */
[----:B------:R-:W-:-:S04]  /*2a40*/  @!P4 IADD3 R8, PT, PT, -R8, RZ, RZ ;  /* 0x000000ff0808c210 */ /* 0x000fc80007ffe1ff */
[----:B------:R-:W-:-:S05]  /*2a50*/  SEL R15, R19, R8, !P2 ;  /* 0x00000008130f7207 */ /* 0x000fca0005000000 */
[----:B------:R-:W-:-:S05]  /*2a60*/  IMAD.WIDE R8, R15, 0x4, R22 ;  /* 0x000000040f087825 */ /* 0x000fca00078e0216 */
[----:B------:R0:W2:Y:S01]  /*2a70*/  LDG.E.CONSTANT R11, desc[UR8][R8.64] ;  /* 0x00000008080b7981 */ /* 0x0000a2000c1e9900 */
[----:B------:R-:W-:Y:S02]  /*2a80*/  IABS R13, R27 ;  /* 0x0000001b000d7213 */ /* 0x000fe40000000000 */
[----:B------:R-:W-:-:S03]  /*2a90*/  IABS R29, R25 ;  /* 0x00000019001d7213 */ /* 0x000fc60000000000 */
[----:B------:R-:W-:Y:S01]  /*2aa0*/  IMAD.HI.U32 R12, R14, R13, RZ ;  /* 0x0000000d0e0c7227 */ /* 0x000fe200078e00ff */
[----:B0-----:R-:W-:-:S04]  /*2ab0*/  LOP3.LUT R8, R27, R6, RZ, 0x3c, !PT ;  /* 0x000000061b087212 */ /* 0x001fc800078e3cff */
[----:B------:R-:W-:Y:S02]  /*2ac0*/  IADD3 R10, PT, PT, -R12, RZ, RZ ;  /* 0x000000ff0c0a7210 */ /* 0x000fe40007ffe1ff */
[----:B------:R-:W-:Y:S02]  /*2ad0*/  ISETP.GE.AND P4, PT, R8, RZ, PT ;  /* 0x000000ff0800720c */ /* 0x000fe40003f86270 */
[----:B------:R-:W-:Y:S01]  /*2ae0*/  LOP3.LUT R8, R25, R6, RZ, 0x3c, !PT ;  /* 0x0000000619087212 */ /* 0x000fe200078e3cff */
[----:B------:R-:W-:Y:S02]  /*2af0*/  IMAD R13, R16, R10, R13 ;  /* 0x0000000a100d7224 */ /* 0x000fe400078e020d */
[----:B------:R-:W-:-:S03]  /*2b00*/  IMAD.HI.U32 R10, R14, R29, RZ ;  /* 0x0000001d0e0a7227 */ /* 0x000fc600078e00ff */
[----:B------:R-:W-:Y:S01]  /*2b10*/  ISETP.GT.U32.AND P6, PT, R16, R13, PT ;  /* 0x0000000d1000720c */ /* 0x000fe20003fc4070 */
[----:B------:R-:W-:-:S04]  /*2b20*/  IMAD.MOV R9, RZ, RZ, -R10 ;  /* 0x000000ffff097224 */ /* 0x000fc800078e0a0a */
[----:B------:R-:W-:Y:S01]  /*2b30*/  IMAD R9, R16, R9, R29 ;  /* 0x0000000910097224 */ /* 0x000fe200078e021d */
[----:B------:R-:W-:-:S04]  /*2b40*/  IADD3 R29, PT, PT, R5, 0x3, RZ ;  /* 0x00000003051d7810 */ /* 0x000fc80007ffe0ff */
[----:B------:R-:W-:Y:S02]  /*2b50*/  ISETP.GT.U32.AND P3, PT, R16, R9, PT ;  /* 0x000000091000720c */ /* 0x000fe40003f64070 */
[----:B------:R-:W-:Y:S02]  /*2b60*/  IABS R26, R29 ;  /* 0x0000001d001a7213 */ /* 0x000fe40000000000 */
[-C--:B------:R-:W-:Y:S02]  /*2b70*/  @!P6 IADD3 R13, PT, PT, R13, -R16.reuse, RZ ;  /* 0x800000100d0de210 */ /* 0x080fe40007ffe0ff */
[----:B------:R-:W-:Y:S02]  /*2b80*/  @!P6 IADD3 R12, PT, PT, R12, 0x1, RZ ;  /* 0x000000010c0ce810 */ /* 0x000fe40007ffe0ff */
[----:B------:R-:W-:-:S05]  /*2b90*/  ISETP.GE.U32.AND P5, PT, R13, R16, PT ;  /* 0x000000100d00720c */ /* 0x000fca0003fa6070 */
[----:B------:R-:W-:Y:S02]  /*2ba0*/  @!P3 IMAD.IADD R9, R9, 0x1, -R16 ;  /* 0x000000010909b824 */ /* 0x000fe400078e0a10 */
[----:B------:R-:W-:-:S06]  /*2bb0*/  @!P3 VIADD R10, R10, 0x1 ;  /* 0x000000010a0ab836 */ /* 0x000fcc0000000000 */
[----:B------:R-:W-:Y:S02]  /*2bc0*/  @P5 IADD3 R12, PT, PT, R12, 0x1, RZ ;  /* 0x000000010c0c5810 */ /* 0x000fe40007ffe0ff */
[----:B------:R-:W-:Y:S02]  /*2bd0*/  ISETP.GE.U32.AND P5, PT, R9, R16, PT ;  /* 0x000000100900720c */ /* 0x000fe40003fa6070 */
[----:B------:R-:W-:Y:S01]  /*2be0*/  @!P4 IADD3 R12, PT, PT, -R12, RZ, RZ ;  /* 0x000000ff0c0cc210 */ /* 0x000fe20007ffe1ff */
[----:B------:R-:W-:Y:S01]  /*2bf0*/  IMAD.HI.U32 R28, R14, R26, RZ ;  /* 0x0000001a0e1c7227 */ /* 0x000fe200078e00ff */
[----:B------:R-:W-:Y:S02]  /*2c00*/  ISETP.GE.AND P4, PT, R8, RZ, PT ;  /* 0x000000ff0800720c */ /* 0x000fe40003f86270 */
[----:B------:R-:W-:Y:S01]  /*2c10*/  SEL R13, R19, R12, !P2 ;  /* 0x0000000c130d7207 */ /* 0x000fe20005000000 */
[----:B------:R-:W0:Y:S01]  /*2c20*/  LDC.64 R8, c[0x0][0x398] ;  /* 0x0000e600ff087b82 */ /* 0x000e220000000a00 */
[----:B------:R-:W-:-:S03]  /*2c30*/  IADD3 R12, PT, PT, -R15, RZ, RZ ;  /* 0x000000ff0f0c7210 */ /* 0x000fc60007ffe1ff */
[----:B------:R-:W-:Y:S02]  /*2c40*/  IMAD.MOV R15, RZ, RZ, -R13 ;  /* 0x000000ffff0f7224 */ /* 0x000fe400078e0a0d */
[----:B------:R-:W-:Y:S01]  /*2c50*/  @P5 IADD3 R10, PT, PT, R10, 0x1, RZ ;  /* 0x000000010a0a5810 */ /* 0x000fe20007ffe0ff */
[C---:B------:R-:W-:Y:S02]  /*2c60*/  IMAD R12, R6.reuse, R12, R5 ;  /* 0x0000000c060c7224 */ /* 0x040fe400078e0205 */
[----:B------:R-:W-:Y:S01]  /*2c70*/  IMAD R27, R6, R15, R27 ;  /* 0x0000000f061b7224 */ /* 0x000fe200078e021b */
[----:B------:R-:W-:-:S05]  /*2c80*/  MOV R20, R10 ;  /* 0x0000000a00147202 */ /* 0x000fca0000000f00 */
[----:B------:R-:W-:-:S05]  /*2c90*/  @!P4 IMAD.MOV R20, RZ, RZ, -R20 ;  /* 0x000000ffff14c224 */ /* 0x000fca00078e0a14 */
[----:B------:R-:W-:Y:S01]  /*2ca0*/  SEL R20, R19, R20, !P2 ;  /* 0x0000001413147207 */ /* 0x000fe20005000000 */
[----:B--2---:R-:W-:Y:S02]  /*2cb0*/  IMAD R15, R11, R6, R12 ;  /* 0x000000060b0f7224 */ /* 0x004fe400078e020c */
[----:B------:R-:W-:-:S05]  /*2cc0*/  IMAD.WIDE R10, R13, 0x4, R22 ;  /* 0x000000040d0a7825 */ /* 0x000fca00078e0216 */
[----:B------:R2:W5:Y:S01]  /*2cd0*/  LDG.E.CONSTANT R24, desc[UR8][R10.64] ;  /* 0x000000080a187981 */ /* 0x000562000c1e9900 */
[----:B------:R-:W-:-:S04]  /*2ce0*/  IMAD.WIDE R12, R20, 0x4, R22 ;  /* 0x00000004140c7825 */ /* 0x000fc800078e0216 */
[----:B-1----:R-:W-:Y:S02]  /*2cf0*/  IMAD R15, R15, UR11, R0 ;  /* 0x0000000b0f0f7c24 */ /* 0x002fe4000f8e0200 */
[----:B------:R-:W3:Y:S02]  /*2d00*/  LDG.E.CONSTANT R13, desc[UR8][R12.64] ;  /* 0x000000080c0d7981 */ /* 0x000ee4000c1e9900 */
[----:B----4-:R-:W-:Y:S01]  /*2d10*/  IMAD R15, R15, UR12, R18 ;  /* 0x0000000c0f0f7c24 */ /* 0x010fe2000f8e0212 */
[----:B--2---:R-:W-:-:S05]  /*2d20*/  IADD3 R11, PT, PT, -R28, RZ, RZ ;  /* 0x000000ff1c0b7210 */ /* 0x004fca0007ffe1ff */
[----:B------:R-:W-:-:S05]  /*2d30*/  IMAD R26, R16, R11, R26 ;  /* 0x0000000b101a7224 */ /* 0x000fca00078e021a */
[----:B------:R-:W-:Y:S02]  /*2d40*/  ISETP.GT.U32.AND P4, PT, R16, R26, PT ;  /* 0x0000001a1000720c */ /* 0x000fe40003f84070 */
[----:B------:R-:W-:-:S11]  /*2d50*/  LOP3.LUT R10, R29, R6, RZ, 0x3c, !PT ;  /* 0x000000061d0a7212 */ /* 0x000fd600078e3cff */
[----:B------:R-:W-:-:S04]  /*2d60*/  @!P4 IADD3 R26, PT, PT, R26, -R16, RZ ;  /* 0x800000101a1ac210 */ /* 0x000fc80007ffe0ff */
[----:B------:R-:W-:Y:S02]  /*2d70*/  ISETP.GE.U32.AND P3, PT, R26, R16, PT ;  /* 0x000000101a00720c */ /* 0x000fe40003f66070 */
[----:B------:R-:W-:Y:S01]  /*2d80*/  ISETP.GE.AND P5, PT, R10, RZ, PT ;  /* 0x000000ff0a00720c */ /* 0x000fe20003fa6270 */
[----:B------:R-:W-:-:S10]  /*2d90*/  @!P4 VIADD R28, R28, 0x1 ;  /* 0x000000011c1cc836 */ /* 0x000fd40000000000 */
[----:B------:R-:W-:-:S04]  /*2da0*/  @P3 IADD3 R28, PT, PT, R28, 0x1, RZ ;  /* 0x000000011c1c3810 */ /* 0x000fc80007ffe0ff */
[----:B------:R-:W-:-:S04]  /*2db0*/  @!P5 IADD3 R28, PT, PT, -R28, RZ, RZ ;  /* 0x000000ff1c1cd210 */ /* 0x000fc80007ffe1ff */
[----:B------:R-:W-:-:S05]  /*2dc0*/  SEL R19, R19, R28, !P2 ;  /* 0x0000001c13137207 */ /* 0x000fca0005000000 */
[----:B------:R-:W-:-:S06]  /*2dd0*/  IMAD.WIDE R10, R19, 0x4, R22 ;  /* 0x00000004130a7825 */ /* 0x000fcc00078e0216 */
[----:B------:R-:W2:Y:S01]  /*2de0*/  LDG.E.CONSTANT R11, desc[UR8][R10.64] ;  /* 0x000000080a0b7981 */ /* 0x000ea2000c1e9900 */
[----:B0-----:R-:W-:-:S06]  /*2df0*/  IMAD.WIDE R14, R15, 0x2, R8 ;  /* 0x000000020f0e7825 */ /* 0x001fcc00078e0208 */
[----:B------:R0:W4:Y:S01]  /*2e00*/  LDG.E.U16.CONSTANT R14, desc[UR8][R14.64] ;  /* 0x000000080e0e7981 */ /* 0x000122000c1e9500 */
[----:B------:R-:W-:Y:S01]  /*2e10*/  IMAD.MOV R20, RZ, RZ, -R20 ;  /* 0x000000ffff147224 */ /* 0x000fe200078e0a14 */
[----:B------:R-:W-:-:S03]  /*2e20*/  IADD3 R19, PT, PT, -R19, RZ, RZ ;  /* 0x000000ff13137210 */ /* 0x000fc60007ffe1ff */
[C---:B------:R-:W-:Y:S02]  /*2e30*/  IMAD R25, R6.reuse, R20, R25 ;  /* 0x0000001406197224 */ /* 0x040fe400078e0219 */
[----:B------:R-:W-:Y:S02]  /*2e40*/  IMAD R29, R6, R19, R29 ;  /* 0x00000013061d7224 */ /* 0x000fe400078e021d */
[----:B-----5:R-:W-:-:S04]  /*2e50*/  IMAD R27, R24, R6, R27 ;  /* 0x00000006181b7224 */ /* 0x020fc800078e021b */
[----:B------:R-:W-:Y:S02]  /*2e60*/  IMAD R27, R27, UR11, R0 ;  /* 0x0000000b1b1b7c24 */ /* 0x000fe4000f8e0200 */
[----:B---3--:R-:W-:-:S04]  /*2e70*/  IMAD R13, R13, R6, R25 ;  /* 0x000000060d0d7224 */ /* 0x008fc800078e0219 */
[----:B0-----:R-:W-:Y:S02]  /*2e80*/  IMAD R15, R13, UR11, R0 ;  /* 0x0000000b0d0f7c24 */ /* 0x001fe4000f8e0200 */
[----:B------:R-:W-:-:S04]  /*2e90*/  IMAD R13, R27, UR12, R18 ;  /* 0x0000000c1b0d7c24 */ /* 0x000fc8000f8e0212 */
[----:B------:R-:W-:-:S06]  /*2ea0*/  IMAD.WIDE R12, R13, 0x2, R8 ;  /* 0x000000020d0c7825 */ /* 0x000fcc00078e0208 */
[----:B------:R-:W3:Y:S01]  /*2eb0*/  LDG.E.U16.CONSTANT R12, desc[UR8][R12.64] ;  /* 0x000000080c0c7981 */ /* 0x000ee2000c1e9500 */
[----:B--2---:R-:W-:Y:S02]  /*2ec0*/  IMAD R29, R11, R6, R29 ;  /* 0x000000060b1d7224 */ /* 0x004fe400078e021d */
[----:B------:R-:W-:Y:S02]  /*2ed0*/  IMAD R11, R15, UR12, R18 ;  /* 0x0000000c0f0b7c24 */ /* 0x000fe4000f8e0212 */
[----:B------:R-:W-:Y:S02]  /*2ee0*/  IMAD R29, R29, UR11, R0 ;  /* 0x0000000b1d1d7c24 */ /* 0x000fe4000f8e0200 */
[----:B------:R-:W-:-:S04]  /*2ef0*/  IMAD.WIDE R10, R11, 0x2, R8 ;  /* 0x000000020b0a7825 */ /* 0x000fc800078e0208 */
[----:B------:R-:W-:Y:S02]  /*2f00*/  IMAD R29, R29, UR12, R18 ;  /* 0x0000000c1d1d7c24 */ /* 0x000fe4000f8e0212 */
[----:B------:R-:W2:Y:S02]  /*2f10*/  LDG.E.U16.CONSTANT R10, desc[UR8][R10.64] ;  /* 0x000000080a0a7981 */ /* 0x000ea4000c1e9500 */
[----:B------:R-:W-:-:S06]  /*2f20*/  IMAD.WIDE R8, R29, 0x2, R8 ;  /* 0x000000021d087825 */ /* 0x000fcc00078e0208 */
[----:B------:R-:W5:Y:S01]  /*2f30*/  LDG.E.U16.CONSTANT R8, desc[UR8][R8.64] ;  /* 0x0000000808087981 */ /* 0x000f62000c1e9500 */
[----:B------:R-:W-:-:S05]  /*2f40*/  LEA R16, R5, UR5, 0x2 ;  /* 0x0000000505107c11 */ /* 0x000fca000f8e10ff */
[----:B------:R-:W0:Y:S01]  /*2f50*/  LDS R6, [R16] ;  /* 0x0000000010067984 */ /* 0x000e220000000800 */
[----:B----4-:R-:W-:-:S03]  /*2f60*/  SHF.L.U32 R14, R14, 0x10, RZ ;  /* 0x000000100e0e7819 */ /* 0x010fc600000006ff */
[----:B------:R-:W1:Y:S02]  /*2f70*/  LDS R15, [R16+0x4] ;  /* 0x00000400100f7984 */ /* 0x000e640000000800 */
[----:B0-----:R-:W-:Y:S02]  /*2f80*/  FFMA R14, R6, R14, R21 ;  /* 0x0000000e060e7223 */ /* 0x001fe40000000015 */
[----:B------:R-:W0:Y:S04]  /*2f90*/  LDS R6, [R16+0x8] ;  /* 0x0000080010067984 */ /* 0x000e280000000800 */
[----:B------:R-:W4:Y:S01]  /*2fa0*/  LDS R21, [R16+0xc] ;  /* 0x00000c0010157984 */ /* 0x000f220000000800 */
[----:B------:R-:W-:Y:S02]  /*2fb0*/  VIADD R5, R5, 0x4 ;  /* 0x0000000405057836 */ /* 0x000fe40000000000 */
[----:B---3--:R-:W-:-:S04]  /*2fc0*/  IMAD.U32 R12, R12, 0x10000, RZ ;  /* 0x000100000c0c7824 */ /* 0x008fc800078e00ff */
[----:B-1----:R-:W-:Y:S01]  /*2fd0*/  FFMA R15, R15, R12, R14 ;  /* 0x0000000c0f0f7223 */ /* 0x002fe2000000000e */
[----:B--2---:R-:W-:-:S05]  /*2fe0*/  SHF.L.U32 R13, R10, 0x10, RZ ;  /* 0x000000100a0d7819 */ /* 0x004fca00000006ff */
[----:B0-----:R-:W-:Y:S01]  /*2ff0*/  FFMA R6, R6, R13, R15 ;  /* 0x0000000d06067223 */ /* 0x001fe2000000000f */
[----:B-----5:R-:W-:-:S05]  /*3000*/  SHF.L.U32 R8, R8, 0x10, RZ ;  /* 0x0000001008087819 */ /* 0x020fca00000006ff */
[----:B----4-:R-:W-:-:S07]  /*3010*/  FFMA R21, R21, R8, R6 ;  /* 0x0000000815157223 */ /* 0x010fce0000000006 */
.L_x_28:
[----:B------:R-:W-:Y:S05]  /*3020*/  @!P1 BRA `(.L_x_25) ;  /* 0x0000000400d09947 */ /* 0x000fea0003800000 */
[----:B------:R-:W-:Y:S02]  /*3030*/  ISETP.NE.AND P2, PT, R3, 0x1, PT ;  /* 0x000000010300780c */ /* 0x000fe40003f45270 */
[----:B------:R-:W-:-:S11]  /*3040*/  LOP3.LUT P1, RZ, R17, 0x1, RZ, 0xc0, !PT ;  /* 0x0000000111ff7812 */ /* 0x000fd6000782c0ff */
[----:B------:R-:W-:Y:S05]  /*3050*/  @!P2 BRA `(.L_x_29) ;  /* 0x000000040018a947 */ /* 0x000fea0003800000 */
[----:B------:R-:W2:Y:S01]  /*3060*/  LDC R6, c[0x0][0x3b4] ;  /* 0x0000ed00ff067b82 */ /* 0x000ea20000000800 */
[----:B------:R-:W-:Y:S01]  /*3070*/  IABS R14, R5 ;  /* 0x00000005000e7213 */ /* 0x000fe20000000000 */
[----:B0-----:R-:W-:Y:S01]  /*3080*/  VIADD R15, R5, 0x1 ;  /* 0x00000001050f7836 */ /* 0x001fe20000000000 */
[----:B------:R-:W0:Y:S01]  /*3090*/  LDCU UR11, c[0x0][0x3bc] ;  /* 0x00007780ff0b77ac */ /* 0x000e220008000800 */
[----:B------:R-:W4:Y:S01]  /*30a0*/  LDCU UR12, c[0x0][0x3c0] ;  /* 0x00007800ff0c77ac */ /* 0x000f220008000800 */
[-C--:B--2---:R-:W-:Y:S02]  /*30b0*/  IABS R10, R6.reuse ;  /* 0x00000006000a7213 */ /* 0x084fe40000000000 */
[----:B------:R-:W-:Y:S02]  /*30c0*/  LOP3.LUT R25, RZ, R6, RZ, 0x33, !PT ;  /* 0x00000006ff197212 */ /* 0x000fe400078e33ff */
[----:B------:R-:W2:Y:S08]  /*30d0*/  I2F.RP R11, R10 ;  /* 0x0000000a000b7306 */ /* 0x000eb00000209400 */
[----:B--2---:R-:W1:Y:S02]  /*30e0*/  MUFU.RCP R11, R11 ;  /* 0x0000000b000b7308 */ /* 0x004e640000001000 */
[----:B-1----:R-:W-:-:S02]  /*30f0*/  IADD3 R8, PT, PT, R11, 0xffffffe, RZ ;  /* 0x0ffffffe0b087810 */ /* 0x002fc40007ffe0ff */
[----:B------:R-:W-:-:S04]  /*3100*/  IABS R11, R15 ;  /* 0x0000000f000b7213 */ /* 0x000fc80000000000 */
[----:B------:R1:W2:Y:S02]  /*3110*/  F2I.FTZ.U32.TRUNC.NTZ R9, R8 ;  /* 0x0000000800097305 */ /* 0x0002a4000021f000 */
[----:B-1----:R-:W-:Y:S01]  /*3120*/  HFMA2 R8, -RZ, RZ, 0, 0 ;  /* 0x00000000ff087431 */ /* 0x002fe200000001ff */
[----:B--2---:R-:W-:-:S05]  /*3130*/  IADD3 R13, PT, PT, RZ, -R9, RZ ;  /* 0x80000009ff0d7210 */ /* 0x004fca0007ffe0ff */
[----:B------:R-:W-:-:S04]  /*3140*/  IMAD R13, R13, R10, RZ ;  /* 0x0000000a0d0d7224 */ /* 0x000fc800078e02ff */
[----:B------:R-:W-:Y:S01]  /*3150*/  IMAD.HI.U32 R12, R9, R13, R8 ;  /* 0x0000000d090c7227 */ /* 0x000fe200078e0008 */
[----:B------:R-:W-:-:S05]  /*3160*/  MOV R13, R14 ;  /* 0x0000000e000d7202 */ /* 0x000fca0000000f00 */
[----:B------:R-:W-:-:S04]  /*3170*/  IMAD.HI.U32 R14, R12, R13, RZ ;  /* 0x0000000d0c0e7227 */ /* 0x000fc800078e00ff */
[----:B------:R-:W-:-:S04]  /*3180*/  IMAD.HI.U32 R9, R12, R11, RZ ;  /* 0x0000000b0c097227 */ /* 0x000fc800078e00ff */
[----:B------:R-:W-:Y:S01]  /*3190*/  IMAD.MOV R12, RZ, RZ, -R14 ;  /* 0x000000ffff0c7224 */ /* 0x000fe200078e0a0e */
[----:B------:R-:W-:-:S03]  /*31a0*/  IADD3 R8, PT, PT, -R9, RZ, RZ ;  /* 0x000000ff09087210 */ /* 0x000fc60007ffe1ff */
[C---:B------:R-:W-:Y:S02]  /*31b0*/  IMAD R13, R10.reuse, R12, R13 ;  /* 0x0000000c0a0d7224 */ /* 0x040fe400078e020d */
[C---:B------:R-:W-:Y:S01]  /*31c0*/  IMAD R11, R10.reuse, R8, R11 ;  /* 0x000000080a0b7224 */ /* 0x040fe200078e020b */
[----:B------:R-:W-:Y:S02]  /*31d0*/  LOP3.LUT R8, R15, R6, RZ, 0x3c, !PT ;  /* 0x000000060f087212 */ /* 0x000fe400078e3cff */
[C---:B------:R-:W-:Y:S02]  /*31e0*/  ISETP.GT.U32.AND P6, PT, R10.reuse, R13, PT ;  /* 0x0000000d0a00720c */ /* 0x040fe40003fc4070 */
[----:B------:R-:W-:-:S11]  /*31f0*/  ISETP.GT.U32.AND P2, PT, R10, R11, PT ;  /* 0x0000000b0a00720c */ /* 0x000fd60003f44070 */
[-C--:B------:R-:W-:Y:S02]  /*3200*/  @!P6 IADD3 R13, PT, PT, R13, -R10.reuse, RZ ;  /* 0x8000000a0d0de210 */ /* 0x080fe40007ffe0ff */
[----:B------:R-:W-:Y:S01]  /*3210*/  @!P2 IMAD.IADD R11, R11, 0x1, -R10 ;  /* 0x000000010b0ba824 */ /* 0x000fe200078e0a0a */
[----:B------:R-:W-:Y:S02]  /*3220*/  @!P6 IADD3 R14, PT, PT, R14, 0x1, RZ ;  /* 0x000000010e0ee810 */ /* 0x000fe40007ffe0ff */
[-C--:B------:R-:W-:Y:S02]  /*3230*/  ISETP.GE.U32.AND P3, PT, R13, R10.reuse, PT ;  /* 0x0000000a0d00720c */ /* 0x080fe40003f66070 */
[----:B------:R-:W-:Y:S01]  /*3240*/  ISETP.GE.U32.AND P4, PT, R11, R10, PT ;  /* 0x0000000a0b00720c */ /* 0x000fe20003f86070 */
[----:B------:R-:W1:Y:S01]  /*3250*/  LDC.64 R12, c[0x0][0x398] ;  /* 0x0000e600ff0c7b82 */ /* 0x000e620000000a00 */
[----:B------:R-:W-:Y:S02]  /*3260*/  LOP3.LUT R10, R5, R6, RZ, 0x3c, !PT ;  /* 0x00000006050a7212 */ /* 0x000fe400078e3cff */
[----:B------:R-:W-:-:S02]  /*3270*/  ISETP.GE.AND P6, PT, R8, RZ, PT ;  /* 0x000000ff0800720c */ /* 0x000fc40003fc6270 */
[----:B------:R-:W-:Y:S02]  /*3280*/  ISETP.GE.AND P5, PT, R10, RZ, PT ;  /* 0x000000ff0a00720c */ /* 0x000fe40003fa6270 */
[----:B------:R-:W-:Y:S02]  /*3290*/  @!P2 IADD3 R9, PT, PT, R9, 0x1, RZ ;  /* 0x000000010909a810 */ /* 0x000fe40007ffe0ff */
[----:B------:R-:W-:Y:S01]  /*32a0*/  ISETP.NE.AND P2, PT, R6, RZ, PT ;  /* 0x000000ff0600720c */ /* 0x000fe20003f45270 */
[----:B------:R-:W-:Y:S02]  /*32b0*/  @P3 VIADD R14, R14, 0x1 ;  /* 0x000000010e0e3836 */ /* 0x000fe40000000000 */
[----:B------:R-:W-:-:S03]  /*32c0*/  @P4 IADD3 R9, PT, PT, R9, 0x1, RZ ;  /* 0x0000000109094810 */ /* 0x000fc60007ffe0ff */
[----:B------:R-:W-:Y:S02]  /*32d0*/  MOV R8, R14 ;  /* 0x0000000e00087202 */ /* 0x000fe40000000f00 */
[----:B------:R-:W-:-:S03]  /*32e0*/  @!P6 IADD3 R9, PT, PT, -R9, RZ, RZ ;  /* 0x000000ff0909e210 */ /* 0x000fc60007ffe1ff */
[----:B------:R-:W-:-:S05]  /*32f0*/  @!P5 IMAD.MOV R8, RZ, RZ, -R8 ;  /* 0x000000ffff08d224 */ /* 0x000fca00078e0a08 */
[C---:B------:R-:W-:Y:S02]  /*3300*/  SEL R19, R25.reuse, R8, !P2 ;  /* 0x0000000819137207 */ /* 0x040fe40005000000 */
[----:B------:R-:W-:-:S03]  /*3310*/  SEL R25, R25, R9, !P2 ;  /* 0x0000000919197207 */ /* 0x000fc60005000000 */
[----:B------:R-:W-:-:S04]  /*3320*/  IMAD.WIDE R8, R19, 0x4, R22 ;  /* 0x0000000413087825 */ /* 0x000fc800078e0216 */
[----:B------:R-:W-:Y:S02]  /*3330*/  IMAD.WIDE R10, R25, 0x4, R22 ;  /* 0x00000004190a7825 */ /* 0x000fe400078e0216 */
[----:B------:R-:W2:Y:S04]  /*3340*/  LDG.E.CONSTANT R8, desc[UR8][R8.64] ;  /* 0x0000000808087981 */ /* 0x000ea8000c1e9900 */
[----:B------:R-:W5:Y:S01]  /*3350*/  LDG.E.CONSTANT R10, desc[UR8][R10.64] ;  /* 0x000000080a0a7981 */ /* 0x000f62000c1e9900 */
[----:B------:R-:W-:Y:S01]  /*3360*/  IADD3 R19, PT, PT, -R19, RZ, RZ ;  /* 0x000000ff13137210 */ /* 0x000fe20007ffe1ff */
[----:B------:R-:W-:-:S04]  /*3370*/  IMAD.MOV R25, RZ, RZ, -R25 ;  /* 0x000000ffff197224 */ /* 0x000fc800078e0a19 */
[C---:B------:R-:W-:Y:S02]  /*3380*/  IMAD R19, R6.reuse, R19, R5 ;  /* 0x0000001306137224 */ /* 0x040fe400078e0205 */
[----:B------:R-:W-:Y:S02]  /*3390*/  IMAD R15, R6, R25, R15 ;  /* 0x00000019060f7224 */ /* 0x000fe400078e020f */
[-C--:B--2---:R-:W-:Y:S02]  /*33a0*/  IMAD R19, R8, R6.reuse, R19 ;  /* 0x0000000608137224 */ /* 0x084fe400078e0213 */
[----:B-----5:R-:W-:Y:S02]  /*33b0*/  IMAD R15, R10, R6, R15 ;  /* 0x000000060a0f7224 */ /* 0x020fe400078e020f */
[--C-:B0-----:R-:W-:Y:S02]  /*33c0*/  IMAD R19, R19, UR11, R0.reuse ;  /* 0x0000000b13137c24 */ /* 0x101fe4000f8e0200 */
[----:B------:R-:W-:-:S02]  /*33d0*/  IMAD R15, R15, UR11, R0 ;  /* 0x0000000b0f0f7c24 */ /* 0x000fc4000f8e0200 */
[--C-:B----4-:R-:W-:Y:S02]  /*33e0*/  IMAD R9, R19, UR12, R18.reuse ;  /* 0x0000000c13097c24 */ /* 0x110fe4000f8e0212 */
[----:B------:R-:W-:Y:S02]  /*33f0*/  IMAD R15, R15, UR12, R18 ;  /* 0x0000000c0f0f7c24 */ /* 0x000fe4000f8e0212 */
[----:B-1----:R-:W-:-:S04]  /*3400*/  IMAD.WIDE R8, R9, 0x2, R12 ;  /* 0x0000000209087825 */ /* 0x002fc800078e020c */
[----:B------:R-:W-:Y:S02]  /*3410*/  IMAD.WIDE R12, R15, 0x2, R12 ;  /* 0x000000020f0c7825 */ /* 0x000fe400078e020c */
[----:B------:R-:W2:Y:S04]  /*3420*/  LDG.E.U16.CONSTANT R8, desc[UR8][R8.64] ;  /* 0x0000000808087981 */ /* 0x000ea8000c1e9500 */
[----:B------:R-:W4:Y:S01]  /*3430*/  LDG.E.U16.CONSTANT R12, desc[UR8][R12.64] ;  /* 0x000000080c0c7981 */ /* 0x000f22000c1e9500 */
[C---:B------:R-:W-:Y:S01]  /*3440*/  LEA R15, R5.reuse, UR5, 0x2 ;  /* 0x00000005050f7c11 */ /* 0x040fe2000f8e10ff */
[----:B------:R-:W-:-:S04]  /*3450*/  VIADD R5, R5, 0x2 ;  /* 0x0000000205057836 */ /* 0x000fc80000000000 */
[----:B------:R-:W0:Y:S04]  /*3460*/  LDS R6, [R15] ;  /* 0x000000000f067984 */ /* 0x000e280000000800 */
[----:B------:R-:W1:Y:S01]  /*3470*/  LDS R11, [R15+0x4] ;  /* 0x000004000f0b7984 */ /* 0x000e620000000800 */
[----:B--2---:R-:W-:Y:S02]  /*3480*/  SHF.L.U32 R10, R8, 0x10, RZ ;  /* 0x00000010080a7819 */ /* 0x004fe400000006ff */
[----:B----4-:R-:W-:-:S03]  /*3490*/  SHF.L.U32 R14, R12, 0x10, RZ ;  /* 0x000000100c0e7819 */ /* 0x010fc600000006ff */
[----:B0-----:R-:W-:-:S04]  /*34a0*/  FFMA R6, R6, R10, R21 ;  /* 0x0000000a06067223 */ /* 0x001fc80000000015 */
[----:B-1----:R-:W-:-:S07]  /*34b0*/  FFMA R21, R11, R14, R6 ;  /* 0x0000000e0b157223 */ /* 0x002fce0000000006 */
.L_x_29:
[----:B------:R-:W-:Y:S05]  /*34c0*/  @!P1 BRA `(.L_x_25) ;  /* 0x0000000000a89947 */ /* 0x000fea0003800000 */
[----:B------:R-:W0:Y:S01]  /*34d0*/  LDC R6, c[0x0][0x3b4] ;  /* 0x0000ed00ff067b82 */ /* 0x000e220000000800 */
[----:B-1----:R-:W-:Y:S01]  /*34e0*/  IMAD.MOV.U32 R8, RZ, RZ, RZ ;  /* 0x000000ffff087224 */ /* 0x002fe200078e00ff */
[----:B------:R-:W-:Y:S01]  /*34f0*/  IABS R14, R5 ;  /* 0x00000005000e7213 */ /* 0x000fe20000000000 */
[----:B------:R-:W1:Y:S01]  /*3500*/  LDCU UR11, c[0x0][0x3bc] ;  /* 0x00007780ff0b77ac */ /* 0x000e620008000800 */
[----:B------:R-:W2:Y:S01]  /*3510*/  LDCU UR12, c[0x0][0x3c0] ;  /* 0x00007800ff0c77ac */ /* 0x000ea20008000800 */
[----:B0-----:R-:W-:-:S04]  /*3520*/  IABS R12, R6 ;  /* 0x00000006000c7213 */ /* 0x001fc80000000000 */
[----:B------:R-:W0:Y:S08]  /*3530*/  I2F.RP R10, R12 ;  /* 0x0000000c000a7306 */ /* 0x000e300000209400 */
[----:B0-----:R-:W0:Y:S02]  /*3540*/  MUFU.RCP R10, R10 ;  /* 0x0000000a000a7308 */ /* 0x001e240000001000 */
[----:B0-----:R-:W-:-:S06]  /*3550*/  IADD3 R11, PT, PT, R10, 0xffffffe, RZ ;  /* 0x0ffffffe0a0b7810 */ /* 0x001fcc0007ffe0ff */
[----:B------:R-:W0:Y:S02]  /*3560*/  F2I.FTZ.U32.TRUNC.NTZ R9, R11 ;  /* 0x0000000b00097305 */ /* 0x000e24000021f000 */
[----:B0-----:R-:W-:-:S05]  /*3570*/  IADD3 R13, PT, PT, RZ, -R9, RZ ;  /* 0x80000009ff0d7210 */ /* 0x001fca0007ffe0ff */
[----:B------:R-:W-:-:S04]  /*3580*/  IMAD R13, R13, R12, RZ ;  /* 0x0000000c0d0d7224 */ /* 0x000fc800078e02ff */
[----:B------:R-:W-:Y:S01]  /*3590*/  IMAD.HI.U32 R8, R9, R13, R8 ;  /* 0x0000000d09087227 */ /* 0x000fe200078e0008 */
[----:B------:R-:W-:-:S05]  /*35a0*/  MOV R9, R14 ;  /* 0x0000000e00097202 */ /* 0x000fca0000000f00 */
[----:B------:R-:W-:-:S05]  /*35b0*/  IMAD.HI.U32 R8, R8, R9, RZ ;  /* 0x0000000908087227 */ /* 0x000fca00078e00ff */
[----:B------:R-:W-:-:S05]  /*35c0*/  IADD3 R10, PT, PT, -R8, RZ, RZ ;  /* 0x000000ff080a7210 */ /* 0x000fca0007ffe1ff */
[----:B------:R-:W-:-:S05]  /*35d0*/  IMAD R9, R12, R10, R9 ;  /* 0x0000000a0c097224 */ /* 0x000fca00078e0209 */
[----:B------:R-:W-:-:S13]  /*35e0*/  ISETP.GT.U32.AND P2, PT, R12, R9, PT ;  /* 0x000000090c00720c */ /* 0x000fda0003f44070 */
[----:B------:R-:W-:Y:S01]  /*35f0*/  @!P2 IMAD.IADD R9, R9, 0x1, -R12 ;  /* 0x000000010909a824 */ /* 0x000fe200078e0a0c */
[----:B------:R-:W-:Y:S02]  /*3600*/  @!P2 IADD3 R8, PT, PT, R8, 0x1, RZ ;  /* 0x000000010808a810 */ /* 0x000fe40007ffe0ff */
[----:B------:R-:W-:Y:S02]  /*3610*/  ISETP.NE.AND P2, PT, R6, RZ, PT ;  /* 0x000000ff0600720c */ /* 0x000fe40003f45270 */
[----:B------:R-:W-:Y:S02]  /*3620*/  ISETP.GE.U32.AND P1, PT, R9, R12, PT ;  /* 0x0000000c0900720c */ /* 0x000fe40003f26070 */
[----:B------:R-:W-:-:S04]  /*3630*/  LOP3.LUT R9, R5, R6, RZ, 0x3c, !PT ;  /* 0x0000000605097212 */ /* 0x000fc800078e3cff */
[----:B------:R-:W-:-:S07]  /*3640*/  ISETP.GE.AND P3, PT, R9, RZ, PT ;  /* 0x000000ff0900720c */ /* 0x000fce0003f66270 */
[----:B------:R-:W-:-:S05]  /*3650*/  @P1 IADD3 R8, PT, PT, R8, 0x1, RZ ;  /* 0x0000000108081810 */ /* 0x000fca0007ffe0ff */
[----:B------:R-:W-:Y:S02]  /*3660*/  IMAD.MOV.U32 R13, RZ, RZ, R8 ;  /* 0x000000ffff0d7224 */ /* 0x000fe400078e0008 */
[----:B------:R-:W0:Y:S03]  /*3670*/  LDC.64 R8, c[0x0][0x398] ;  /* 0x0000e600ff087b82 */ /* 0x000e260000000a00 */
[----:B------:R-:W-:Y:S02]  /*3680*/  @!P3 IADD3 R13, PT, PT, -R13, RZ, RZ ;  /* 0x000000ff0d0db210 */ /* 0x000fe40007ffe1ff */
[----:B------:R-:W-:-:S05]  /*3690*/  @!P2 LOP3.LUT R13, RZ, R6, RZ, 0x33, !PT ;  /* 0x00000006ff0da212 */ /* 0x000fca00078e33ff */
[----:B------:R-:W-:-:S06]  /*36a0*/  IMAD.WIDE R10, R13, 0x4, R22 ;  /* 0x000000040d0a7825 */ /* 0x000fcc00078e0216 */
[----:B------:R-:W4:Y:S01]  /*36b0*/  LDG.E.CONSTANT R10, desc[UR8][R10.64] ;  /* 0x000000080a0a7981 */ /* 0x000f22000c1e9900 */
[----:B------:R-:W-:-:S05]  /*36c0*/  IADD3 R13, PT, PT, -R13, RZ, RZ ;  /* 0x000000ff0d0d7210 */ /* 0x000fca0007ffe1ff */
[----:B------:R-:W-:Y:S01]  /*36d0*/  IMAD R13, R6, R13, R5 ;  /* 0x0000000d060d7224 */ /* 0x000fe200078e0205 */
[----:B------:R-:W-:-:S03]  /*36e0*/  LEA R5, R5, UR5, 0x2 ;  /* 0x0000000505057c11 */ /* 0x000fc6000f8e10ff */
[----:B----4-:R-:W-:Y:S02]  /*36f0*/  IMAD R13, R10, R6, R13 ;  /* 0x000000060a0d7224 */ /* 0x010fe400078e020d */
[----:B------:R-:W4:Y:S02]  /*3700*/  LDS R6, [R5] ;  /* 0x0000000005067984 */ /* 0x000f240000000800 */
[----:B-1----:R-:W-:-:S04]  /*3710*/  IMAD R13, R13, UR11, R0 ;  /* 0x0000000b0d0d7c24 */ /* 0x002fc8000f8e0200 */
[----:B--2---:R-:W-:-:S04]  /*3720*/  IMAD R13, R13, UR12, R18 ;  /* 0x0000000c0d0d7c24 */ /* 0x004fc8000f8e0212 */
[----:B0-----:R-:W-:-:S06]  /*3730*/  IMAD.WIDE R8, R13, 0x2, R8 ;  /* 0x000000020d087825 */ /* 0x001fcc00078e0208 */
[----:B------:R-:W2:Y:S02]  /*3740*/  LDG.E.U16.CONSTANT R8, desc[UR8][R8.64] ;  /* 0x0000000808087981 */ /* 0x000ea4000c1e9500 */
[----:B--2---:R-:W-:-:S04]  /*3750*/  IMAD.U32 R10, R8, 0x10000, RZ ;  /* 0x00010000080a7824 */ /* 0x004fc800078e00ff */
[----:B----4-:R-:W-:-:S07]  /*3760*/  FFMA R21, R6, R10, R21 ;  /* 0x0000000a06157223 */ /* 0x010fce0000000015 */
.L_x_25:
[----:B-1----:R-:W1:Y:S01]  /*3770*/  LDC.64 R8, c[0x0][0x380] ;  /* 0x0000e000ff087b82 */ /* 0x002e620000000a00 */
[----:B------:R-:W2:Y:S01]  /*3780*/  LDCU UR11, c[0x0][0x3c0] ;  /* 0x00007800ff0b77ac */ /* 0x000ea20008000800 */
[----:B------:R-:W-:Y:S01]  /*3790*/  F2FP.BF16.F32.PACK_AB R21, RZ, R21 ;  /* 0x00000015ff15723e */ /* 0x000fe200000010ff */
[----:B--2---:R-:W-:Y:S01]  /*37a0*/  IMAD R5, R7, UR11, R18 ;  /* 0x0000000b07057c24 */ /* 0x004fe2000f8e0212 */
[----:B------:R-:W-:-:S03]  /*37b0*/  IADD3 R18, PT, PT, R18, UR7, RZ ;  /* 0x0000000712127c10 */ /* 0x000fc6000fffe0ff */
[----:B-1----:R-:W-:Y:S01]  /*37c0*/  IMAD.WIDE R8, R5, 0x2, R8 ;  /* 0x0000000205087825 */ /* 0x002fe200078e0208 */
[----:B------:R-:W-:-:S04]  /*37d0*/  ISETP.GE.AND P1, PT, R18, UR11, PT ;  /* 0x0000000b12007c0c */ /* 0x000fc8000bf26270 */
[----:B------:R2:W-:Y:S09]  /*37e0*/  STG.E.U16 desc[UR8][R8.64], R21 ;  /* 0x0000001508007986 */ /* 0x0005f2000c101508 */
[----:B------:R-:W-:Y:S05]  /*37f0*/  @!P1 BRA `(.L_x_30) ;  /* 0xffffffe0002c9947 */ /* 0x000fea000383ffff */
[----:B---3--:R-:W-:Y:S05]  /*3800*/  EXIT ;  /* 0x000000000000794d */ /* 0x008fea0003800000 */
        .weak           $__internal_0_$__cuda_sm20_rcp_rn_f32_slowpath
        .type           $__internal_0_$__cuda_sm20_rcp_rn_f32_slowpath,@function
        .size           $__internal_0_$__cuda_sm20_rcp_rn_f32_slowpath,(.L_x_105 - $__internal_0_$__cuda_sm20_rcp_rn_f32_slowpath)
$__internal_0_$__cuda_sm20_rcp_rn_f32_slowpath:
[----:B------:R-:W-:-:S04]  /*3810*/  SHF.L.U32 R3, R2, 0x1, RZ ;  /* 0x0000000102037819 */ /* 0x000fc800000006ff */
[----:B------:R-:W-:-:S04]  /*3820*/  SHF.R.U32.HI R3, RZ, 0x18, R3 ;  /* 0x00000018ff037819 */ /* 0x000fc80000011603 */
[----:B------:R-:W-:-:S13]  /*3830*/  ISETP.NE.U32.AND P0, PT, R3, RZ, PT ;  /* 0x000000ff0300720c */ /* 0x000fda0003f05070 */
[----:B------:R-:W-:Y:S05]  /*3840*/  @P0 BRA `(.L_x_31) ;  /* 0x00000000002c0947 */ /* 0x000fea0003800000 */
[----:B------:R-:W-:-:S05]  /*3850*/  IMAD.SHL.U32 R3, R2, 0x2, RZ ;  /* 0x0000000202037824 */ /* 0x000fca00078e00ff */
[----:B------:R-:W-:-:S13]  /*3860*/  ISETP.NE.AND P0, PT, R3, RZ, PT ;  /* 0x000000ff0300720c */ /* 0x000fda0003f05270 */
[----:B------:R2:W3:Y:S01]  /*3870*/  @!P0 MUFU.RCP R3, R2 ;  /* 0x0000000200038308 */ /* 0x0004e20000001000 */
[----:B------:R-:W-:Y:S05]  /*3880*/  @!P0 BRA `(.L_x_32) ;  /* 0x0000000000a48947 */ /* 0x000fea0003800000 */
[----:B------:R-:W-:-:S04]  /*3890*/  FFMA R5, R2, 1.84467440737095516160e+19, RZ ;  /* 0x5f80000002057823 */ /* 0x000fc800000000ff */
[----:B--2---:R-:W3:Y:S02]  /*38a0*/  MUFU.RCP R2, R5 ;  /* 0x0000000500027308 */ /* 0x004ee40000001000 */
[----:B---3--:R-:W-:-:S04]  /*38b0*/  FFMA R3, R5, R2, -1 ;  /* 0xbf80000005037423 */ /* 0x008fc80000000002 */
[----:B------:R-:W-:-:S04]  /*38c0*/  FADD.FTZ R3, -R3, -RZ ;  /* 0x800000ff03037221 */ /* 0x000fc80000010100 */
[----:B------:R-:W-:-:S04]  /*38d0*/  FFMA R2, R2, R3, R2 ;  /* 0x0000000302027223 */ /* 0x000fc80000000002 */
[----:B------:R-:W-:Y:S01]  /*38e0*/  FFMA R3, R2, 1.84467440737095516160e+19, RZ ;  /* 0x5f80000002037823 */ /* 0x000fe200000000ff */
[----:B------:R-:W-:Y:S06]  /*38f0*/  BRA `(.L_x_32) ;  /* 0x0000000000887947 */ /* 0x000fec0003800000 */
.L_x_31:
[----:B------:R-:W-:-:S04]  /*3900*/  IADD3 R5, PT, PT, R3, -0xfd, RZ ;  /* 0xffffff0303057810 */ /* 0x000fc80007ffe0ff */
[----:B------:R-:W-:-:S13]  /*3910*/  ISETP.GT.U32.AND P0, PT, R5, 0x1, PT ;  /* 0x000000010500780c */ /* 0x000fda0003f04070 */
[----:B------:R-:W-:Y:S05]  /*3920*/  @P0 BRA `(.L_x_33) ;  /* 0x0000000000780947 */ /* 0x000fea0003800000 */
[----:B------:R-:W-:Y:S01]  /*3930*/  LOP3.LUT R6, R2, 0x7fffff, RZ, 0xc0, !PT ;  /* 0x007fffff02067812 */ /* 0x000fe200078ec0ff */
[----:B------:R-:W-:Y:S01]  /*3940*/  HFMA2 R12, -RZ, RZ, 0, 1.78813934326171875e-07 ;  /* 0x00000003ff0c7431 */ /* 0x000fe200000001ff */
[----:B------:R-:W-:Y:S02]  /*3950*/  IADD3 R3, PT, PT, R3, -0xfc, RZ ;  /* 0xffffff0403037810 */ /* 0x000fe40007ffe0ff */
[----:B------:R-:W-:-:S04]  /*3960*/  LOP3.LUT R6, R6, 0x3f800000, RZ, 0xfc, !PT ;  /* 0x3f80000006067812 */ /* 0x000fc800078efcff */
[----:B------:R-:W0:Y:S01]  /*3970*/  MUFU.RCP R9, R6 ;  /* 0x0000000600097308 */ /* 0x000e220000001000 */
[----:B------:R-:W-:Y:S01]  /*3980*/  SHF.L.U32 R11, R12, R5, RZ ;  /* 0x000000050c0b7219 */ /* 0x000fe200000006ff */
[----:B0-----:R-:W-:-:S04]  /*3990*/  FFMA R8, R6, R9, -1 ;  /* 0xbf80000006087423 */ /* 0x001fc80000000009 */
[----:B------:R-:W-:-:S04]  /*39a0*/  FADD.FTZ R8, -R8, -RZ ;  /* 0x800000ff08087221 */ /* 0x000fc80000010100 */
[CCC-:B------:R-:W-:Y:S01]  /*39b0*/  FFMA.RM R10, R9.reuse, R8.reuse, R9.reuse ;  /* 0x00000008090a7223 */ /* 0x1c0fe20000004009 */
[----:B------:R-:W-:-:S04]  /*39c0*/  FFMA.RP R9, R9, R8, R9 ;  /* 0x0000000809097223 */ /* 0x000fc80000008009 */
[C---:B------:R-:W-:Y:S02]  /*39d0*/  LOP3.LUT R8, R10.reuse, 0x7fffff, RZ, 0xc0, !PT ;  /* 0x007fffff0a087812 */ /* 0x040fe400078ec0ff */
[----:B------:R-:W-:Y:S02]  /*39e0*/  FSETP.NEU.FTZ.AND P0, PT, R10, R9, PT ;  /* 0x000000090a00720b */ /* 0x000fe40003f1d000 */
[----:B------:R-:W-:Y:S02]  /*39f0*/  LOP3.LUT R8, R8, 0x800000, RZ, 0xfc, !PT ;  /* 0x0080000008087812 */ /* 0x000fe400078efcff */
[----:B------:R-:W-:Y:S02]  /*3a00*/  SEL R9, RZ, 0xffffffff, !P0 ;  /* 0xffffffffff097807 */ /* 0x000fe40004000000 */
[----:B------:R-:W-:Y:S02]  /*3a10*/  LOP3.LUT R6, R11, R8, RZ, 0xc0, !PT ;  /* 0x000000080b067212 */ /* 0x000fe400078ec0ff */
[----:B------:R-:W-:Y:S01]  /*3a20*/  SHF.R.U32.HI R3, RZ, R3, R8 ;  /* 0x00000003ff037219 */ /* 0x000fe20000011608 */
[----:B------:R-:W-:Y:S01]  /*3a30*/  IMAD.MOV R9, RZ, RZ, -R9 ;  /* 0x000000ffff097224 */ /* 0x000fe200078e0a09 */
[----:B------:R-:W-:-:S04]  /*3a40*/  SHF.R.U32.HI R6, RZ, R5, R6 ;  /* 0x00000005ff067219 */ /* 0x000fc80000011606 */
[----:B------:R-:W-:Y:S02]  /*3a50*/  LOP3.LUT P1, RZ, R9, R5, R8, 0xf8, !PT ;  /* 0x0000000509ff7212 */ /* 0x000fe4000782f808 */
[C---:B------:R-:W-:Y:S02]  /*3a60*/  LOP3.LUT P0, RZ, R6.reuse, 0x1, RZ, 0xc0, !PT ;  /* 0x0000000106ff7812 */ /* 0x040fe4000780c0ff */
[----:B------:R-:W-:-:S04]  /*3a70*/  LOP3.LUT P2, RZ, R6, 0x2, RZ, 0xc0, !PT ;  /* 0x0000000206ff7812 */ /* 0x000fc8000784c0ff */
[----:B------:R-:W-:Y:S02]  /*3a80*/  PLOP3.LUT P0, PT, P0, P1, P2, 0xe0, 0x0 ;  /* 0x000000000000781c */ /* 0x000fe40000703c20 */
[----:B------:R-:W-:Y:S02]  /*3a90*/  LOP3.LUT P1, RZ, R2, 0x7fffff, RZ, 0xc0, !PT ;  /* 0x007fffff02ff7812 */ /* 0x000fe4000782c0ff */
[----:B------:R-:W-:-:S04]  /*3aa0*/  SEL R5, RZ, 0x1, !P0 ;  /* 0x00000001ff057807 */ /* 0x000fc80004000000 */
[----:B------:R-:W-:-:S04]  /*3ab0*/  IADD3 R5, PT, PT, -R5, RZ, RZ ;  /* 0x000000ff05057210 */ /* 0x000fc80007ffe1ff */
[----:B------:R-:W-:-:S13]  /*3ac0*/  ISETP.GE.AND P0, PT, R5, RZ, PT ;  /* 0x000000ff0500720c */ /* 0x000fda0003f06270 */
[----:B------:R-:W-:-:S05]  /*3ad0*/  @!P0 VIADD R3, R3, 0x1 ;  /* 0x0000000103038836 */ /* 0x000fca0000000000 */
[----:B------:R-:W-:-:S04]  /*3ae0*/  @!P1 SHF.L.U32 R3, R3, 0x1, RZ ;  /* 0x0000000103039819 */ /* 0x000fc800000006ff */
[----:B------:R-:W-:Y:S01]  /*3af0*/  LOP3.LUT R3, R3, 0x80000000, R2, 0xf8, !PT ;  /* 0x8000000003037812 */ /* 0x000fe200078ef802 */
[----:B------:R-:W-:Y:S06]  /*3b00*/  BRA `(.L_x_32) ;  /* 0x0000000000047947 */ /* 0x000fec0003800000 */
.L_x_33:
[----:B------:R0:W1:Y:S02]  /*3b10*/  MUFU.RCP R3, R2 ;  /* 0x0000000200037308 */ /* 0x0000640000001000 */
.L_x_32:
[----:B------:R-:W-:-:S04]  /*3b20*/  MOV R5, 0x0 ;  /* 0x0000000000057802 */ /* 0x000fc80000000f00 */
[----:B0123--:R-:W-:Y:S05]  /*3b30*/  RET.REL.NODEC R4 `(paged_decode_attention_bf16) ;  /* 0xffffffc404307950 */ /* 0x00ffea0003c3ffff */
.L_x_34:
[----:B------:R-:W-:-:S00]  /*3b40*/  BRA `(.L_x_34) ;  /* 0xfffffffc00fc7947 */ /* 0x000fc0000383ffff */
[----:B------:R-:W-:-:S00]  /*3b50*/  NOP ;  /* 0x0000000000007918 */ /* 0x000fc00000000000 */
        /* <DEDUP_REMOVED lines=10> */
.L_x_105:


//--------------------- .text.paged_decode_attention_f16 --------------------------
	.section	.text.paged_decode_attention_f16,"ax",@progbits
	.align	128
        .global         paged_decode_attention_f16
        .type           paged_decode_attention_f16,@function
        .size           paged_decode_attention_f16,(.L_x_106 - paged_decode_attention_f16)
        .other          paged_decode_attention_f16,@"STO_CUDA_ENTRY STV_DEFAULT"
paged_decode_attention_f16:
.text.paged_decode_attention_f16:
        /* <DEDUP_REMOVED lines=20> */
[----:B0-----:R-:W-:Y:S01]  /*0140*/  IMAD.MOV.U32 R6, RZ, RZ, RZ ;  /* 0x000000ffff067224 */ /* 0x001fe200078e00ff */
[----:B--2---:R-:W-:-:S05]  /*0150*/  IADD3 R4, PT, PT, RZ, -R7, RZ ;  /* 0x80000007ff047210 */ /* 0x004fca0007ffe0ff */
[----:B------:R-:W-:Y:S02]  /*0160*/  IMAD R3, R4, R11, RZ ;  /* 0x0000000b04037224 */ /* 0x000fe400078e02ff */
[----:B------:R-:W1:Y:S02]  /*0170*/  LDC R4, c[0x0][0x3c0] ;  /* 0x0000f000ff047b82 */ /* 0x000e640000000800 */
[----:B------:R-:W-:Y:S02]  /*0180*/  IMAD.HI.U32 R7, R7, R3, R6 ;  /* 0x0000000307077227 */ /* 0x000fe400078e0006 */
[----:B------:R-:W0:Y:S04]  /*0190*/  S2R R3, SR_CgaCtaId ;  /* 0x0000000000037919 */ /* 0x000e280000008800 */
[----:B------:R-:W-:-:S04]  /*01a0*/  IMAD.HI.U32 R0, R7, R8, RZ ;  /* 0x0000000807007227 */ /* 0x000fc800078e00ff */
[----:B------:R-:W-:Y:S01]  /*01b0*/  IMAD R7, R5, R2, UR4 ;  /* 0x0000000405077e24 */ /* 0x000fe2000f8e0202 */
[----:B------:R-:W-:-:S05]  /*01c0*/  IADD3 R6, PT, PT, -R0, RZ, RZ ;  /* 0x000000ff00067210 */ /* 0x000fca0007ffe1ff */
        /* <DEDUP_REMOVED lines=13> */
.L_x_37:
[----:B------:R-:W-:-:S04]  /*02a0*/  IMAD R11, R7, R4, R13 ;  /* 0x00000004070b7224 */ /* 0x000fc800078e020d */
[----:B--2---:R-:W-:-:S06]  /*02b0*/  IMAD.WIDE R10, R11, 0x2, R8 ;  /* 0x000000020b0a7825 */ /* 0x004fcc00078e0208 */
[----:B------:R-:W2:Y:S01]  /*02c0*/  LDG.E.U16.CONSTANT R10, desc[UR8][R10.64] ;  /* 0x000000080a0a7981 */ /* 0x000ea2000c1e9500 */
[----:B0-----:R-:W-:Y:S02]  /*02d0*/  LEA R15, R13, R14, 0x2 ;  /* 0x0000000e0d0f7211 */ /* 0x001fe400078e10ff */
[----:B-1----:R-:W-:-:S04]  /*02e0*/  IADD3 R13, PT, PT, R16, R13, RZ ;  /* 0x0000000d100d7210 */ /* 0x002fc80007ffe0ff */
[----:B------:R-:W-:Y:S01]  /*02f0*/  ISETP.GE.AND P2, PT, R13, R4, PT ;  /* 0x000000040d00720c */ /* 0x000fe20003f46270 */
[----:B--2---:R-:W-:-:S05]  /*0300*/  HADD2.F32 R12, -RZ, R10.H0_H0 ;  /* 0x2000000aff0c7230 */ /* 0x004fca0000004100 */
[----:B------:R0:W-:Y:S07]  /*0310*/  STS [R15], R12 ;  /* 0x0000000c0f007388 */ /* 0x0001ee0000000800 */
[----:B------:R-:W-:Y:S05]  /*0320*/  @!P2 BRA `(.L_x_37) ;  /* 0xfffffffc00dca947 */ /* 0x000fea000383ffff */
.L_x_36:
[----:B------:R-:W-:Y:S05]  /*0330*/  BSYNC.RECONVERGENT B0 ;  /* 0x0000000000007941 */ /* 0x000fea0003800200 */
.L_x_35:
        /* <DEDUP_REMOVED lines=10> */
[----:B------:R-:W-:Y:S01]  /*03e0*/  IMAD.MOV.U32 R6, RZ, RZ, -0x800000 ;  /* 0xff800000ff067424 */ /* 0x000fe200078e00ff */
[----:B------:R-:W-:Y:S01]  /*03f0*/  @!P2 IADD3 R0, PT, PT, -R0, RZ, RZ ;  /* 0x000000ff0000a210 */ /* 0x000fe20007ffe1ff */
[----:B-1----:R-:W-:Y:S01]  /*0400*/  IMAD R5, R5, UR4, RZ ;  /* 0x0000000405057c24 */ /* 0x002fe2000f8e02ff */
[----:B------:R-:W-:Y:S02]  /*0410*/  @!P1 LOP3.LUT R0, RZ, R2, RZ, 0x33, !PT ;  /* 0x00000002ff009212 */ /* 0x000fe400078e33ff */
[----:B------:R-:W-:Y:S01]  /*0420*/  LEA R16, R4, R3, 0x2 ;  /* 0x0000000304107211 */ /* 0x000fe200078e10ff */
        /* <DEDUP_REMOVED lines=12> */
.L_x_46:
[----:B------:R-:W0:Y:S01]  /*04f0*/  LDC R10, c[0x0][0x3b4] ;  /* 0x0000ed00ff0a7b82 */ /* 0x000e220000000800 */
[----:B------:R-:W-:Y:S01]  /*0500*/  IABS R14, R5 ;  /* 0x00000005000e7213 */ /* 0x000fe20000000000 */
[----:B------:R-:W1:Y:S01]  /*0510*/  LDCU UR4, c[0x0][0x3bc] ;  /* 0x00007780ff0477ac */ /* 0x000e620008000800 */
[----:B0-----:R-:W-:-:S04]  /*0520*/  IABS R12, R10 ;  /* 0x0000000a000c7213 */ /* 0x001fc80000000000 */
[----:B------:R-:W0:Y:S08]  /*0530*/  I2F.RP R11, R12 ;  /* 0x0000000c000b7306 */ /* 0x000e300000209400 */
[----:B0-----:R-:W0:Y:S02]  /*0540*/  MUFU.RCP R11, R11 ;  /* 0x0000000b000b7308 */ /* 0x001e240000001000 */
[----:B0-----:R-:W-:-:S06]  /*0550*/  IADD3 R8, PT, PT, R11, 0xffffffe, RZ ;  /* 0x0ffffffe0b087810 */ /* 0x001fcc0007ffe0ff */
[----:B------:R0:W2:Y:S02]  /*0560*/  F2I.FTZ.U32.TRUNC.NTZ R9, R8 ;  /* 0x0000000800097305 */ /* 0x0000a4000021f000 */
[----:B0-----:R-:W-:Y:S02]  /*0570*/  HFMA2 R8, -RZ, RZ, 0, 0 ;  /* 0x00000000ff087431 */ /* 0x001fe400000001ff */
[----:B--2---:R-:W-:-:S04]  /*0580*/  IMAD.MOV R13, RZ, RZ, -R9 ;  /* 0x000000ffff0d7224 */ /* 0x004fc800078e0a09 */
        /* <DEDUP_REMOVED lines=9> */
[-C--:B------:R-:W-:Y:S02]  /*0620*/  @!P2 IADD3 R11, PT, PT, R11, -R12.reuse, RZ ;  /* 0x8000000c0b0ba210 */ /* 0x080fe40007ffe0ff */
[----:B------:R-:W-:Y:S02]  /*0630*/  @!P2 IADD3 R9, PT, PT, R9, 0x1, RZ ;  /* 0x000000010909a810 */ /* 0x000fe40007ffe0ff */
[----:B------:R-:W-:Y:S02]  /*0640*/  ISETP.GE.U32.AND P1, PT, R11, R12, PT ;  /* 0x0000000c0b00720c */ /* 0x000fe40003f26070 */
[----:B------:R-:W-:-:S11]  /*0650*/  ISETP.NE.AND P2, PT, R10, RZ, PT ;  /* 0x000000ff0a00720c */ /* 0x000fd60003f45270 */
[----:B------:R-:W-:-:S05]  /*0660*/  @P1 VIADD R9, R9, 0x1 ;  /* 0x0000000109091836 */ /* 0x000fca0000000000 */
[----:B------:R-:W-:-:S04]  /*0670*/  MOV R11, R9 ;  /* 0x00000009000b7202 */ /* 0x000fc80000000f00 */
        /* <DEDUP_REMOVED lines=12> */
[----:B------:R-:W-:Y:S02]  /*0740*/  MOV R12, 0x400 ;  /* 0x00000400000c7802 */ /* 0x000fe40000000f00 */
[----:B------:R-:W-:Y:S02]  /*0750*/  MOV R21, RZ ;  /* 0x000000ff00157202 */ /* 0x000fe40000000f00 */
[----:B------:R-:W-:Y:S02]  /*0760*/  MOV R15, RZ ;  /* 0x000000ff000f7202 */ /* 0x000fe40000000f00 */
[----:B-1----:R-:W-:Y:S02]  /*0770*/  LOP3.LUT R13, R14, 0x7ffffff0, RZ, 0xc0, !PT ;  /* 0x7ffffff00e0d7812 */ /* 0x002fe400078ec0ff */
[----:B0-----:R-:W-:-:S07]  /*0780*/  LEA R12, R9, R12, 0x18 ;  /* 0x0000000c090c7211 */ /* 0x001fce00078ec0ff */
.L_x_42:
[----:B------:R-:W0:Y:S01]  /*0790*/  LDC.64 R24, c[0x0][0x390] ;  /* 0x0000e400ff187b82 */ /* 0x000e220000000a00 */
[----:B------:R-:W-:-:S04]  /*07a0*/  IMAD R9, R19, R14, R15 ;  /* 0x0000000e13097224 */ /* 0x000fc800078e020f */
[----:B0-----:R-:W-:-:S05]  /*07b0*/  IMAD.WIDE R24, R9, 0x2, R24 ;  /* 0x0000000209187825 */ /* 0x001fca00078e0218 */
[----:B------:R-:W2:Y:S04]  /*07c0*/  LDG.E.U16.CONSTANT R28, desc[UR8][R24.64] ;  /* 0x00000008181c7981 */ /* 0x000ea8000c1e9500 */
[----:B------:R-:W3:Y:S04]  /*07d0*/  LDG.E.U16.CONSTANT R27, desc[UR8][R24.64+0x2] ;  /* 0x00000208181b7981 */ /* 0x000ee8000c1e9500 */
[----:B------:R-:W4:Y:S01]  /*07e0*/  LDG.E.U16.CONSTANT R26, desc[UR8][R24.64+0x4] ;  /* 0x00000408181a7981 */ /* 0x000f22000c1e9500 */
[----:B------:R-:W-:-:S05]  /*07f0*/  IMAD R20, R15, 0x4, R12 ;  /* 0x000000040f147824 */ /* 0x000fca00078e020c */
[----:B------:R-:W0:Y:S01]  /*0800*/  LDS.128 R8, [R20] ;  /* 0x0000000014087984 */ /* 0x000e220000000c00 */
[----:B--2---:R-:W-:Y:S02]  /*0810*/  HADD2.F32 R28, -RZ, R28.H0_H0 ;  /* 0x2000001cff1c7230 */ /* 0x004fe40000004100 */
[----:B---3--:R-:W-:-:S03]  /*0820*/  HADD2.F32 R27, -RZ, R27.H0_H0 ;  /* 0x2000001bff1b7230 */ /* 0x008fc60000004100 */
[----:B0-----:R-:W-:Y:S02]  /*0830*/  FFMA R8, R8, R28, R21 ;  /* 0x0000001c08087223 */ /* 0x001fe40000000015 */
[----:B------:R-:W2:Y:S02]  /*0840*/  LDG.E.U16.CONSTANT R21, desc[UR8][R24.64+0x8] ;  /* 0x0000080818157981 */ /* 0x000ea4000c1e9500 */
[----:B------:R-:W-:Y:S02]  /*0850*/  FFMA R9, R9, R27, R8 ;  /* 0x0000001b09097223 */ /* 0x000fe40000000008 */
[----:B------:R-:W3:Y:S01]  /*0860*/  LDG.E.U16.CONSTANT R8, desc[UR8][R24.64+0x6] ;  /* 0x0000060818087981 */ /* 0x000ee2000c1e9500 */
[----:B----4-:R-:W-:-:S03]  /*0870*/  HADD2.F32 R26, -RZ, R26.H0_H0 ;  /* 0x2000001aff1a7230 */ /* 0x010fc60000004100 */
[----:B------:R-:W4:Y:S02]  /*0880*/  LDG.E.U16.CONSTANT R27, desc[UR8][R24.64+0xa] ;  /* 0x00000a08181b7981 */ /* 0x000f24000c1e9500 */
[----:B------:R-:W-:Y:S02]  /*0890*/  FFMA R10, R10, R26, R9 ;  /* 0x0000001a0a0a7223 */ /* 0x000fe40000000009 */
[----:B------:R-:W5:Y:S04]  /*08a0*/  LDG.E.U16.CONSTANT R26, desc[UR8][R24.64+0xc] ;  /* 0x00000c08181a7981 */ /* 0x000f68000c1e9500 */
[----:B------:R-:W5:Y:S01]  /*08b0*/  LDG.E.U16.CONSTANT R28, desc[UR8][R24.64+0x1e] ;  /* 0x00001e08181c7981 */ /* 0x000f62000c1e9500 */
[----:B---3--:R-:W-:-:S05]  /*08c0*/  HADD2.F32 R8, -RZ, R8.H0_H0 ;  /* 0x20000008ff087230 */ /* 0x008fca0000004100 */
[----:B------:R-:W-:Y:S02]  /*08d0*/  FFMA R29, R11, R8, R10 ;  /* 0x000000080b1d7223 */ /* 0x000fe4000000000a */
[----:B------:R-:W0:Y:S01]  /*08e0*/  LDS.128 R8, [R20+0x10] ;  /* 0x0000100014087984 */ /* 0x000e220000000c00 */
[----:B--2---:R-:W-:Y:S02]  /*08f0*/  HADD2.F32 R21, -RZ, R21.H0_H0 ;  /* 0x20000015ff157230 */ /* 0x004fe40000004100 */
[----:B----4-:R-:W-:-:S03]  /*0900*/  HADD2.F32 R27, -RZ, R27.H0_H0 ;  /* 0x2000001bff1b7230 */ /* 0x010fc60000004100 */
[----:B0-----:R-:W-:Y:S02]  /*0910*/  FFMA R8, R8, R21, R29 ;  /* 0x0000001508087223 */ /* 0x001fe4000000001d */
[----:B------:R-:W2:Y:S02]  /*0920*/  LDG.E.U16.CONSTANT R21, desc[UR8][R24.64+0x10] ;  /* 0x0000100818157981 */ /* 0x000ea4000c1e9500 */
[----:B------:R-:W-:Y:S02]  /*0930*/  FFMA R9, R9, R27, R8 ;  /* 0x0000001b09097223 */ /* 0x000fe40000000008 */
[----:B------:R-:W3:Y:S04]  /*0940*/  LDG.E.U16.CONSTANT R8, desc[UR8][R24.64+0xe] ;  /* 0x00000e0818087981 */ /* 0x000ee8000c1e9500 */
[----:B------:R-:W4:Y:S01]  /*0950*/  LDG.E.U16.CONSTANT R27, desc[UR8][R24.64+0x12] ;  /* 0x00001208181b7981 */ /* 0x000f22000c1e9500 */
[----:B-----5:R-:W-:-:S05]  /*0960*/  HADD2.F32 R26, -RZ, R26.H0_H0 ;  /* 0x2000001aff1a7230 */ /* 0x020fca0000004100 */
[----:B------:R-:W-:Y:S02]  /*0970*/  FFMA R10, R10, R26, R9 ;  /* 0x0000001a0a0a7223 */ /* 0x000fe40000000009 */
        /* <DEDUP_REMOVED lines=9> */
[----:B------:R-:W3:Y:S01]  /*0a10*/  LDG.E.U16.CONSTANT R8, desc[UR8][R24.64+0x16] ;  /* 0x0000160818087981 */ /* 0x000ee2000c1e9500 */
[----:B-----5:R-:W-:-:S03]  /*0a20*/  HADD2.F32 R26, -RZ, R26.H0_H0 ;  /* 0x2000001aff1a7230 */ /* 0x020fc60000004100 */
[----:B------:R-:W4:Y:S02]  /*0a30*/  LDG.E.U16.CONSTANT R27, desc[UR8][R24.64+0x1a] ;  /* 0x00001a08181b7981 */ /* 0x000f24000c1e9500 */
[----:B------:R-:W-:Y:S02]  /*0a40*/  FFMA R10, R10, R26, R9 ;  /* 0x0000001a0a0a7223 */ /* 0x000fe40000000009 */
[----:B------:R-:W5:Y:S01]  /*0a50*/  LDG.E.U16.CONSTANT R26, desc[UR8][R24.64+0x1c] ;  /* 0x00001c08181a7981 */ /* 0x000f62000c1e9500 */
[----:B------:R-:W-:-:S04]  /*0a60*/  IADD3 R15, PT, PT, R15, 0x10, RZ ;  /* 0x000000100f0f7810 */ /* 0x000fc80007ffe0ff */
[----:B------:R-:W-:Y:S01]  /*0a70*/  ISETP.NE.AND P1, PT, R15, R13, PT ;  /* 0x0000000d0f00720c */ /* 0x000fe20003f25270 */
[----:B------:R-:W-:Y:S02]  /*0a80*/  HADD2.F32 R28, -RZ, R28.H0_H0 ;  /* 0x2000001cff1c7230 */ /* 0x000fe40000004100 */
[----:B---3--:R-:W-:-:S05]  /*0a90*/  HADD2.F32 R8, -RZ, R8.H0_H0 ;  /* 0x20000008ff087230 */ /* 0x008fca0000004100 */
[----:B------:R-:W-:Y:S02]  /*0aa0*/  FFMA R29, R11, R8, R10 ;  /* 0x000000080b1d7223 */ /* 0x000fe4000000000a */
[----:B------:R-:W0:Y:S01]  /*0ab0*/  LDS.128 R8, [R20+0x30] ;  /* 0x0000300014087984 */ /* 0x000e220000000c00 */
[----:B--2---:R-:W-:Y:S02]  /*0ac0*/  HADD2.F32 R21, -RZ, R21.H0_H0 ;  /* 0x20000015ff157230 */ /* 0x004fe40000004100 */
[----:B----4-:R-:W-:Y:S02]  /*0ad0*/  HADD2.F32 R27, -RZ, R27.H0_H0 ;  /* 0x2000001bff1b7230 */ /* 0x010fe40000004100 */
[----:B-----5:R-:W-:Y:S02]  /*0ae0*/  HADD2.F32 R26, -RZ, R26.H0_H0 ;  /* 0x2000001aff1a7230 */ /* 0x020fe40000004100 */
[----:B0-----:R-:W-:-:S04]  /*0af0*/  FFMA R8, R8, R21, R29 ;  /* 0x0000001508087223 */ /* 0x001fc8000000001d */
[----:B------:R-:W-:-:S04]  /*0b00*/  FFMA R9, R9, R27, R8 ;  /* 0x0000001b09097223 */ /* 0x000fc80000000008 */
[----:B------:R-:W-:-:S04]  /*0b10*/  FFMA R10, R10, R26, R9 ;  /* 0x0000001a0a0a7223 */ /* 0x000fc80000000009 */
[----:B------:R-:W-:Y:S01]  /*0b20*/  FFMA R21, R11, R28, R10 ;  /* 0x0000001c0b157223 */ /* 0x000fe2000000000a */
[----:B------:R-:W-:Y:S06]  /*0b30*/  @P1 BRA `(.L_x_42) ;  /* 0xfffffffc00141947 */ /* 0x000fec000383ffff */
[----:B------:R-:W-:-:S07]  /*0b40*/  MOV R20, R13 ;  /* 0x0000000d00147202 */ /* 0x000fce0000000f00 */
.L_x_41:
        /* <DEDUP_REMOVED lines=20> */
[----:B--2---:R-:W-:Y:S02]  /*0c90*/  HADD2.F32 R14, -RZ, R14.H0_H0 ;  /* 0x2000000eff0e7230 */ /* 0x004fe40000004100 */
[----:B---3--:R-:W-:-:S03]  /*0ca0*/  HADD2.F32 R15, -RZ, R15.H0_H0 ;  /* 0x2000000fff0f7230 */ /* 0x008fc60000004100 */
[----:B0-----:R-:W-:Y:S02]  /*0cb0*/  FFMA R14, R8, R14, R21 ;  /* 0x0000000e080e7223 */ /* 0x001fe40000000015 */
[----:B------:R-:W2:Y:S02]  /*0cc0*/  LDG.E.U16.CONSTANT R8, desc[UR8][R24.64+0x8] ;  /* 0x0000080818087981 */ /* 0x000ea4000c1e9500 */
[----:B------:R-:W-:Y:S02]  /*0cd0*/  FFMA R15, R15, R9, R14 ;  /* 0x000000090f0f7223 */ /* 0x000fe4000000000e */
[----:B------:R-:W3:Y:S04]  /*0ce0*/  LDG.E.U16.CONSTANT R9, desc[UR8][R24.64+0xa] ;  /* 0x00000a0818097981 */ /* 0x000ee8000c1e9500 */
[----:B------:R-:W3:Y:S01]  /*0cf0*/  LDG.E.U16.CONSTANT R21, desc[UR8][R24.64+0xc] ;  /* 0x00000c0818157981 */ /* 0x000ee2000c1e9500 */
[----:B----4-:R-:W-:-:S05]  /*0d00*/  HADD2.F32 R12, -RZ, R12.H0_H0 ;  /* 0x2000000cff0c7230 */ /* 0x010fca0000004100 */
[----:B------:R-:W-:Y:S02]  /*0d10*/  FFMA R10, R12, R10, R15 ;  /* 0x0000000a0c0a7223 */ /* 0x000fe4000000000f */
[----:B------:R-:W0:Y:S01]  /*0d20*/  LDS.128 R12, [R13+0x10] ;  /* 0x000010000d0c7984 */ /* 0x000e220000000c00 */
[----:B-----5:R-:W-:-:S05]  /*0d30*/  HADD2.F32 R29, -RZ, R26.H0_H0 ;  /* 0x2000001aff1d7230 */ /* 0x020fca0000004100 */
[----:B------:R-:W-:Y:S01]  /*0d40*/  FFMA R11, R29, R11, R10 ;  /* 0x0000000b1d0b7223 */ /* 0x000fe2000000000a */
[----:B------:R-:W-:Y:S01]  /*0d50*/  HADD2.F32 R27, -RZ, R27.H0_H0 ;  /* 0x2000001bff1b7230 */ /* 0x000fe20000004100 */
[----:B------:R-:W-:Y:S01]  /*0d60*/  IADD3 R20, PT, PT, R20, 0x8, RZ ;  /* 0x0000000814147810 */ /* 0x000fe20007ffe0ff */
[----:B--2---:R-:W-:Y:S02]  /*0d70*/  HADD2.F32 R8, -RZ, R8.H0_H0 ;  /* 0x20000008ff087230 */ /* 0x004fe40000004100 */
[----:B---3--:R-:W-:-:S03]  /*0d80*/  HADD2.F32 R9, -RZ, R9.H0_H0 ;  /* 0x20000009ff097230 */ /* 0x008fc60000004100 */
[----:B0-----:R-:W-:Y:S01]  /*0d90*/  FFMA R8, R12, R8, R11 ;  /* 0x000000080c087223 */ /* 0x001fe2000000000b */
[----:B------:R-:W-:-:S03]  /*0da0*/  HADD2.F32 R10, -RZ, R21.H0_H0 ;  /* 0x20000015ff0a7230 */ /* 0x000fc60000004100 */
[----:B------:R-:W-:-:S04]  /*0db0*/  FFMA R9, R9, R13, R8 ;  /* 0x0000000d09097223 */ /* 0x000fc80000000008 */
[----:B------:R-:W-:-:S04]  /*0dc0*/  FFMA R10, R10, R14, R9 ;  /* 0x0000000e0a0a7223 */ /* 0x000fc80000000009 */
[----:B------:R-:W-:-:S07]  /*0dd0*/  FFMA R21, R27, R15, R10 ;  /* 0x0000000f1b157223 */ /* 0x000fce000000000a */
.L_x_44:
[----:B------:R-:W-:Y:S05]  /*0de0*/  @!P2 BRA `(.L_x_43) ;  /* 0x0000000000c0a947 */ /* 0x000fea0003800000 */
[----:B------:R-:W-:Y:S02]  /*0df0*/  IADD3 R8, PT, PT, R3, -0x1, RZ ;  /* 0xffffffff03087810 */ /* 0x000fe40007ffe0ff */
[----:B------:R-:W-:Y:S02]  /*0e00*/  ISETP.NE.AND P2, PT, R4, RZ, PT ;  /* 0x000000ff0400720c */ /* 0x000fe40003f45270 */
        /* <DEDUP_REMOVED lines=13> */
[C---:B------:R-:W-:Y:S01]  /*0ee0*/  LEA R8, R20.reuse, UR4, 0x2 ;  /* 0x0000000414087c11 */ /* 0x040fe2000f8e10ff */
[----:B------:R-:W-:-:S05]  /*0ef0*/  VIADD R20, R20, 0x4 ;  /* 0x0000000414147836 */ /* 0x000fca0000000000 */
[----:B------:R-:W0:Y:S01]  /*0f00*/  LDS.128 R8, [R8] ;  /* 0x0000000008087984 */ /* 0x000e220000000c00 */
[----:B--2---:R-:W-:Y:S02]  /*0f10*/  HADD2.F32 R14, -RZ, R14.H0_H0 ;  /* 0x2000000eff0e7230 */ /* 0x004fe40000004100 */
[----:B---3--:R-:W-:-:S03]  /*0f20*/  HADD2.F32 R15, -RZ, R15.H0_H0 ;  /* 0x2000000fff0f7230 */ /* 0x008fc60000004100 */
[----:B0-----:R-:W-:Y:S01]  /*0f30*/  FFMA R14, R8, R14, R21 ;  /* 0x0000000e080e7223 */ /* 0x001fe20000000015 */
[----:B----4-:R-:W-:-:S03]  /*0f40*/  HADD2.F32 R24, -RZ, R24.H0_H0 ;  /* 0x20000018ff187230 */ /* 0x010fc60000004100 */
[----:B------:R-:W-:Y:S01]  /*0f50*/  FFMA R9, R15, R9, R14 ;  /* 0x000000090f097223 */ /* 0x000fe2000000000e */
[----:B-----5:R-:W-:-:S03]  /*0f60*/  HADD2.F32 R25, -RZ, R25.H0_H0 ;  /* 0x20000019ff197230 */ /* 0x020fc60000004100 */
[----:B------:R-:W-:-:S04]  /*0f70*/  FFMA R10, R24, R10, R9 ;  /* 0x0000000a180a7223 */ /* 0x000fc80000000009 */
[----:B------:R-:W-:-:S07]  /*0f80*/  FFMA R21, R25, R11, R10 ;  /* 0x0000000b19157223 */ /* 0x000fce000000000a */
.L_x_45:
        /* <DEDUP_REMOVED lines=12> */
[----:B--2---:R-:W-:-:S05]  /*1050*/  HADD2.F32 R14, -RZ, R14.H0_H0 ;  /* 0x2000000eff0e7230 */ /* 0x004fca0000004100 */
[----:B0-----:R-:W-:Y:S01]  /*1060*/  FFMA R21, R8, R14, R21 ;  /* 0x0000000e08157223 */ /* 0x001fe20000000015 */
[----:B------:R-:W-:Y:S06]  /*1070*/  @!P1 BRA `(.L_x_43) ;  /* 0x00000000001c9947 */ /* 0x000fec0003800000 */
[----:B------:R-:W-:Y:S01]  /*1080*/  ISETP.NE.AND P1, PT, R4, 0x2, PT ;  /* 0x000000020400780c */ /* 0x000fe20003f25270 */
[----:B------:R-:W2:-:S12]  /*1090*/  LDG.E.U16.CONSTANT R8, desc[UR8][R12.64+0x2] ;  /* 0x000002080c087981 */ /* 0x000e98000c1e9500 */
[----:B------:R-:W3:Y:S01]  /*10a0*/  @P1 LDG.E.U16.CONSTANT R11, desc[UR8][R12.64+0x4] ;  /* 0x000004080c0b1981 */ /* 0x000ee2000c1e9500 */
[----:B--2---:R-:W-:-:S05]  /*10b0*/  HADD2.F32 R8, -RZ, R8.H0_H0 ;  /* 0x20000008ff087230 */ /* 0x004fca0000004100 */
[----:B------:R-:W-:Y:S01]  /*10c0*/  FFMA R21, R8, R9, R21 ;  /* 0x0000000908157223 */ /* 0x000fe20000000015 */
[----:B---3--:R-:W-:-:S05]  /*10d0*/  @P1 HADD2.F32 R14, -RZ, R11.H0_H0 ;  /* 0x2000000bff0e1230 */ /* 0x008fca0000004100 */
[----:B------:R-:W-:-:S07]  /*10e0*/  @P1 FFMA R21, R14, R10, R21 ;  /* 0x0000000a0e151223 */ /* 0x000fce0000000015 */
.L_x_43:
[----:B------:R-:W0:Y:S01]  /*10f0*/  LDCU UR5, c[0x0][0x3b0] ;  /* 0x00007600ff0577ac */ /* 0x000e220008000800 */
[----:B------:R-:W-:Y:S01]  /*1100*/  LEA R8, R5, R16, 0x2 ;  /* 0x0000001005087211 */ /* 0x000fe200078e10ff */
[----:B------:R-:W1:Y:S01]  /*1110*/  LDCU UR4, c[0x0][0x360] ;  /* 0x00006c00ff0477ac */ /* 0x000e620008000800 */
[----:B0-----:R-:W-:Y:S01]  /*1120*/  FMUL R21, R21, UR5 ;  /* 0x0000000515157c20 */ /* 0x001fe20008400000 */
[----:B-1----:R-:W-:-:S04]  /*1130*/  IADD3 R5, PT, PT, R5, UR4, RZ ;  /* 0x0000000405057c10 */ /* 0x002fc8000fffe0ff */
[----:B------:R1:W-:Y:S01]  /*1140*/  STS [R8], R21 ;  /* 0x0000001508007388 */ /* 0x0003e20000000800 */
[----:B------:R-:W-:Y:S02]  /*1150*/  FMNMX R6, R21, R6, !PT ;  /* 0x0000000615067209 */ /* 0x000fe40007800000 */
[----:B------:R-:W-:-:S13]  /*1160*/  ISETP.GE.AND P1, PT, R5, R17, PT ;  /* 0x000000110500720c */ /* 0x000fda0003f26270 */
[----:B-1----:R-:W-:Y:S05]  /*1170*/  @!P1 BRA `(.L_x_46) ;  /* 0xfffffff000dc9947 */ /* 0x002fea000383ffff */
[----:B------:R-:W-:Y:S05]  /*1180*/  BRA `(.L_x_39) ;  /* 0x0000000000287947 */ /* 0x000fea0003800000 */
.L_x_40:
[----:B------:R-:W2:Y:S01]  /*1190*/  LDCU UR4, c[0x0][0x3b0] ;  /* 0x00007600ff0477ac */ /* 0x000ea20008000800 */
[----:B------:R-:W-:Y:S01]  /*11a0*/  IMAD.MOV.U32 R6, RZ, RZ, -0x800000 ;  /* 0xff800000ff067424 */ /* 0x000fe200078e00ff */
[----:B------:R-:W-:Y:S01]  /*11b0*/  MOV R2, R18 ;  /* 0x0000001200027202 */ /* 0x000fe20000000f00 */
[----:B--2---:R-:W-:-:S07]  /*11c0*/  FMUL R3, RZ, UR4 ;  /* 0x00000004ff037c20 */ /* 0x004fce0008400000 */
.L_x_47:
[----:B------:R-:W-:Y:S01]  /*11d0*/  LEA R4, R2, R16, 0x2 ;  /* 0x0000001002047211 */ /* 0x000fe200078e10ff */
[----:B-1----:R-:W-:Y:S01]  /*11e0*/  IMAD.IADD R2, R5, 0x1, R2 ;  /* 0x0000000105027824 */ /* 0x002fe200078e0202 */
[----:B------:R-:W-:-:S03]  /*11f0*/  FMNMX R6, R3, R6, !PT ;  /* 0x0000000603067209 */ /* 0x000fc60007800000 */
[----:B------:R2:W-:Y:S01]  /*1200*/  STS [R4], R3 ;  /* 0x0000000304007388 */ /* 0x0005e20000000800 */
[----:B------:R-:W-:-:S13]  /*1210*/  ISETP.GE.AND P0, PT, R2, R17, PT ;  /* 0x000000110200720c */ /* 0x000fda0003f06270 */
[----:B--2---:R-:W-:Y:S05]  /*1220*/  @!P0 BRA `(.L_x_47) ;  /* 0xfffffffc00e88947 */ /* 0x004fea000383ffff */
.L_x_39:
[----:B------:R-:W-:Y:S05]  /*1230*/  BSYNC.RECONVERGENT B0 ;  /* 0x0000000000007941 */ /* 0x000fea0003800200 */
.L_x_38:
[----:B------:R-:W-:Y:S01]  /*1240*/  LEA R5, R17, R16, 0x2 ;  /* 0x0000001011057211 */ /* 0x000fe200078e10ff */
[----:B------:R-:W1:Y:S01]  /*1250*/  LDCU UR7, c[0x0][0x360] ;  /* 0x00006c00ff0777ac */ /* 0x000e620008000800 */
[C---:B------:R-:W-:Y:S01]  /*1260*/  ISETP.GE.AND P1, PT, R18.reuse, R17, PT ;  /* 0x000000111200720c */ /* 0x040fe20003f26270 */
[----:B------:R-:W-:Y:S01]  /*1270*/  IMAD.MOV.U32 R2, RZ, RZ, RZ ;  /* 0x000000ffff027224 */ /* 0x000fe200078e00ff */
[----:B------:R-:W-:-:S05]  /*1280*/  LEA R3, R18, R5, 0x2 ;  /* 0x0000000512037211 */ /* 0x000fca00078e10ff */
[----:B------:R2:W-:Y:S01]  /*1290*/  STS [R3], R6 ;  /* 0x0000000603007388 */ /* 0x0005e20000000800 */
[----:B-1----:R-:W-:Y:S01]  /*12a0*/  UISETP.GE.U32.AND UP0, UPT, UR7, 0x2, UPT ;  /* 0x000000020700788c */ /* 0x002fe2000bf06070 */
[----:B------:R-:W-:Y:S08]  /*12b0*/  BAR.SYNC.DEFER_BLOCKING 0x0 ;  /* 0x0000000000007b1d */ /* 0x000ff00000010000 */
[----:B--2---:R-:W-:Y:S05]  /*12c0*/  BRA.U !UP0, `(.L_x_48) ;  /* 0x0000000108307547 */ /* 0x004fea000b800000 */
[----:B------:R-:W-:-:S07]  /*12d0*/  MOV R4, UR7 ;  /* 0x0000000700047c02 */ /* 0x000fce0008000f00 */
.L_x_49:
        /* <DEDUP_REMOVED lines=11> */
.L_x_48:
[----:B------:R1:W2:Y:S01]  /*1390*/  LDS R4, [R5] ;  /* 0x0000000005047984 */ /* 0x0002a20000000800 */
[----:B------:R-:W-:Y:S01]  /*13a0*/  BSSY.RECONVERGENT B0, `(.L_x_50) ;  /* 0x0000017000007945 */ /* 0x000fe20003800200 */
[----:B------:R-:W-:Y:S06]  /*13b0*/  BAR.SYNC.DEFER_BLOCKING 0x0 ;  /* 0x0000000000007b1d */ /* 0x000fec0000010000 */
[----:B-1----:R-:W-:Y:S05]  /*13c0*/  @P1 BRA `(.L_x_51) ;  /* 0x0000000000501947 */ /* 0x002fea0003800000 */
[----:B------:R-:W-:Y:S01]  /*13d0*/  HFMA2 R2, -RZ, RZ, 0, 0 ;  /* 0x00000000ff027431 */ /* 0x000fe200000001ff */
[----:B------:R-:W-:Y:S01]  /*13e0*/  MOV R6, R18 ;  /* 0x0000001200067202 */ /* 0x000fe20000000f00 */
[----:B------:R-:W-:Y:S02]  /*13f0*/  HFMA2 R11, -RZ, RZ, 3.7421875, 0 ;  /* 0x437c0000ff0b7431 */ /* 0x000fe400000001ff */
[----:B------:R-:W-:-:S07]  /*1400*/  IMAD.MOV.U32 R14, RZ, RZ, 0x3bbb989d ;  /* 0x3bbb989dff0e7424 */ /* 0x000fce00078e00ff */
.L_x_52:
        /* <DEDUP_REMOVED lines=16> */
.L_x_51:
[----:B------:R-:W-:Y:S05]  /*1510*/  BSYNC.RECONVERGENT B0 ;  /* 0x0000000000007941 */ /* 0x000fea0003800200 */
.L_x_50:
[----:B------:R3:W-:Y:S01]  /*1520*/  STS [R3], R2 ;  /* 0x0000000203007388 */ /* 0x0007e20000000800 */
[----:B------:R-:W-:Y:S01]  /*1530*/  UISETP.GE.U32.AND UP0, UPT, UR7, 0x2, UPT ;  /* 0x000000020700788c */ /* 0x000fe2000bf06070 */
[----:B------:R-:W-:Y:S08]  /*1540*/  BAR.SYNC.DEFER_BLOCKING 0x0 ;  /* 0x0000000000007b1d */ /* 0x000ff00000010000 */
[----:B---3--:R-:W-:Y:S05]  /*1550*/  BRA.U !UP0, `(.L_x_53) ;  /* 0x0000000108307547 */ /* 0x008fea000b800000 */
[----:B------:R-:W-:-:S07]  /*1560*/  MOV R2, UR7 ;  /* 0x0000000700027c02 */ /* 0x000fce0008000f00 */
.L_x_54:
[----:B-1----:R-:W-:-:S04]  /*1570*/  SHF.R.U32.HI R8, RZ, 0x1, R2 ;  /* 0x00000001ff087819 */ /* 0x002fc80000011602 */
[----:B------:R-:W-:-:S13]  /*1580*/  ISETP.GE.U32.AND P0, PT, R18, R8, PT ;  /* 0x000000081200720c */ /* 0x000fda0003f06070 */
[----:B--2---:R-:W-:Y:S01]  /*1590*/  @!P0 IMAD R4, R8, 0x4, R3 ;  /* 0x0000000408048824 */ /* 0x004fe200078e0203 */
[----:B------:R-:W-:Y:S05]  /*15a0*/  @!P0 LDS R9, [R3] ;  /* 0x0000000003098984 */ /* 0x000fea0000000800 */
[----:B------:R-:W1:Y:S02]  /*15b0*/  @!P0 LDS R4, [R4] ;  /* 0x0000000004048984 */ /* 0x000e640000000800 */
[----:B-1----:R-:W-:-:S05]  /*15c0*/  @!P0 FADD R6, R4, R9 ;  /* 0x0000000904068221 */ /* 0x002fca0000000000 */
[----:B------:R3:W-:Y:S01]  /*15d0*/  @!P0 STS [R3], R6 ;  /* 0x0000000603008388 */ /* 0x0007e20000000800 */
[----:B------:R-:W-:Y:S01]  /*15e0*/  BAR.SYNC.DEFER_BLOCKING 0x0 ;  /* 0x0000000000007b1d */ /* 0x000fe20000010000 */
[----:B------:R-:W-:Y:S02]  /*15f0*/  ISETP.GT.U32.AND P0, PT, R2, 0x3, PT ;  /* 0x000000030200780c */ /* 0x000fe40003f04070 */
[----:B------:R-:W-:-:S11]  /*1600*/  MOV R2, R8 ;  /* 0x0000000800027202 */ /* 0x000fd60000000f00 */
[----:B---3--:R-:W-:Y:S05]  /*1610*/  @P0 BRA `(.L_x_54) ;  /* 0xfffffffc00d40947 */ /* 0x008fea000383ffff */
.L_x_53:
        /* <DEDUP_REMOVED lines=10> */
[----:B01----:R-:W-:Y:S05]  /*16c0*/  CALL.REL.NOINC `($__internal_1_$__cuda_sm20_rcp_rn_f32_slowpath) ;  /* 0x0000002000507944 */ /* 0x003fea0003c00000 */
[----:B------:R-:W-:Y:S05]  /*16d0*/  BRA `(.L_x_58) ;  /* 0x0000000000107947 */ /* 0x000fea0003800000 */
.L_x_57:
[----:B------:R-:W2:Y:S02]  /*16e0*/  MUFU.RCP R3, R2 ;  /* 0x0000000200037308 */ /* 0x000ea40000001000 */
[----:B--2---:R-:W-:-:S04]  /*16f0*/  FFMA R4, R2, R3, -1 ;  /* 0xbf80000002047423 */ /* 0x004fc80000000003 */
[----:B------:R-:W-:-:S04]  /*1700*/  FADD.FTZ R4, -R4, -RZ ;  /* 0x800000ff04047221 */ /* 0x000fc80000010100 */
[----:B------:R-:W-:-:S07]  /*1710*/  FFMA R3, R3, R4, R3 ;  /* 0x0000000403037223 */ /* 0x000fce0000000003 */
.L_x_58:
[----:B------:R-:W-:-:S07]  /*1720*/  IMAD.MOV.U32 R2, RZ, RZ, R18 ;  /* 0x000000ffff027224 */ /* 0x000fce00078e0012 */
.L_x_59:
[C---:B---3--:R-:W-:Y:S02]  /*1730*/  LEA R4, R2.reuse, R16, 0x2 ;  /* 0x0000001002047211 */ /* 0x048fe400078e10ff */
[----:B------:R-:W-:-:S03]  /*1740*/  IADD3 R2, PT, PT, R2, UR7, RZ ;  /* 0x0000000702027c10 */ /* 0x000fc6000fffe0ff */
[----:B------:R-:W2:Y:S01]  /*1750*/  LDS R6, [R4] ;  /* 0x0000000004067984 */ /* 0x000ea20000000800 */
[----:B------:R-:W-:Y:S01]  /*1760*/  ISETP.GE.AND P0, PT, R2, R17, PT ;  /* 0x000000110200720c */ /* 0x000fe20003f06270 */
[----:B--2---:R-:W-:-:S05]  /*1770*/  FMUL R5, R6, R3 ;  /* 0x0000000306057220 */ /* 0x004fca0000400000 */
[----:B------:R3:W-:Y:S07]  /*1780*/  STS [R4], R5 ;  /* 0x0000000504007388 */ /* 0x0007ee0000000800 */
[----:B------:R-:W-:Y:S05]  /*1790*/  @!P0 BRA `(.L_x_59) ;  /* 0xfffffffc00e48947 */ /* 0x000fea000383ffff */
.L_x_56:
[----:B------:R-:W-:Y:S05]  /*17a0*/  BSYNC.RECONVERGENT B0 ;  /* 0x0000000000007941 */ /* 0x000fea0003800200 */
.L_x_55:
        /* <DEDUP_REMOVED lines=8> */
[----:B------:R-:W2:Y:S02]  /*1830*/  LDCU UR10, c[0x0][0x3c0] ;  /* 0x00007800ff0a77ac */ /* 0x000ea40008000800 */
[----:B------:R-:W-:-:S05]  /*1840*/  VIADD R3, R2, 0xffffffff ;  /* 0xffffffff02037836 */ /* 0x000fca0000000000 */
[----:B------:R-:W-:Y:S02]  /*1850*/  ISETP.GE.U32.AND P0, PT, R3, 0x3, PT ;  /* 0x000000030300780c */ /* 0x000fe40003f06070 */
[----:B------:R-:W-:Y:S01]  /*1860*/  LOP3.LUT R3, R17, 0x3, RZ, 0xc0, !PT ;  /* 0x0000000311037812 */ /* 0x000fe200078ec0ff */
[----:B-----5:R-:W-:Y:S01]  /*1870*/  ULEA UR5, UR6, UR5, 0x18 ;  /* 0x0000000506057291 */ /* 0x020fe2000f8ec0ff */
[----:B------:R-:W3:Y:S03]  /*1880*/  LDCU UR6, c[0x0][0x3bc] ;  /* 0x00007780ff0677ac */ /* 0x000ee60008000800 */
[----:B------:R-:W-:-:S04]  /*1890*/  ULEA UR5, UR4, UR5, 0x2 ;  /* 0x0000000504057291 */ /* 0x000fc8000f8e10ff */
[----:B--2---:R-:W-:-:S12]  /*18a0*/  UIADD3 UR4, UPT, UPT, UR5, 0x10, URZ ;  /* 0x0000001005047890 */ /* 0x004fd8000fffe0ff */
.L_x_65:
[----:B------:R-:W-:Y:S01]  /*18b0*/  ISETP.GE.AND P1, PT, R17, 0x1, PT ;  /* 0x000000011100780c */ /* 0x000fe20003f26270 */
[----:B--2---:R-:W-:-:S12]  /*18c0*/  HFMA2 R21, -RZ, RZ, 0, 0 ;  /* 0x00000000ff157431 */ /* 0x004fd800000001ff */
[----:B------:R-:W-:Y:S05]  /*18d0*/  @!P1 BRA `(.L_x_60) ;  /* 0x0000001c00a49947 */ /* 0x000fea0003800000 */
[----:B------:R-:W-:Y:S01]  /*18e0*/  ISETP.GE.U32.AND P1, PT, R17, 0x8, PT ;  /* 0x000000081100780c */ /* 0x000fe20003f26070 */
[----:B------:R-:W-:Y:S01]  /*18f0*/  IMAD.MOV.U32 R5, RZ, RZ, RZ ;  /* 0x000000ffff057224 */ /* 0x000fe200078e00ff */
[----:B------:R-:W-:-:S11]  /*1900*/  MOV R21, RZ ;  /* 0x000000ff00157202 */ /* 0x000fd60000000f00 */
[----:B------:R-:W-:Y:S05]  /*1910*/  @!P1 BRA `(.L_x_61) ;  /* 0x0000000c00c89947 */ /* 0x000fea0003800000 */
[----:B------:R-:W2:Y:S01]  /*1920*/  LDC R5, c[0x0][0x3b4] ;  /* 0x0000ed00ff057b82 */ /* 0x000ea20000000800 */
[----:B------:R-:W-:Y:S01]  /*1930*/  HFMA2 R19, -RZ, RZ, 0, 0 ;  /* 0x00000000ff137431 */ /* 0x000fe200000001ff */
        /* <DEDUP_REMOVED lines=9> */
[----:B0-----:R-:W-:Y:S01]  /*19d0*/  IMAD.MOV.U32 R12, RZ, RZ, RZ ;  /* 0x000000ffff0c7224 */ /* 0x001fe200078e00ff */
[----:B--2---:R-:W-:-:S05]  /*19e0*/  IADD3 R9, PT, PT, RZ, -R13, RZ ;  /* 0x8000000dff097210 */ /* 0x004fca0007ffe0ff */
[----:B------:R-:W-:-:S04]  /*19f0*/  IMAD R9, R9, R6, RZ ;  /* 0x0000000609097224 */ /* 0x000fc800078e02ff */
[----:B-1--4-:R-:W-:-:S07]  /*1a00*/  IMAD.HI.U32 R9, R13, R9, R12 ;  /* 0x000000090d097227 */ /* 0x012fce00078e000c */
.L_x_62:
[----:B------:R-:W-:Y:S02]  /*1a10*/  IABS R13, R19 ;  /* 0x00000013000d7213 */ /* 0x000fe40000000000 */
[-C--:B------:R-:W-:Y:S02]  /*1a20*/  IABS R20, R8.reuse ;  /* 0x0000000800147213 */ /* 0x080fe40000000000 */
[----:B------:R-:W-:Y:S01]  /*1a30*/  LOP3.LUT R16, RZ, R8, RZ, 0x33, !PT ;  /* 0x00000008ff107212 */ /* 0x000fe200078e33ff */
[----:B------:R-:W-:-:S05]  /*1a40*/  IMAD.HI.U32 R9, R9, R13, RZ ;  /* 0x0000000d09097227 */ /* 0x000fca00078e00ff */
[----:B------:R-:W-:-:S05]  /*1a50*/  IADD3 R12, PT, PT, -R9, RZ, RZ ;  /* 0x000000ff090c7210 */ /* 0x000fca0007ffe1ff */
        /* <DEDUP_REMOVED lines=11> */
[----:B------:R-:W-:-:S06]  /*1b10*/  IMAD.WIDE R14, R25, 0x4, R22 ;  /* 0x00000004190e7825 */ /* 0x000fcc00078e0216 */
[----:B------:R-:W2:Y:S01]  /*1b20*/  LDG.E.CONSTANT R15, desc[UR8][R14.64] ;  /* 0x000000080e0f7981 */ /* 0x000ea2000c1e9900 */
[----:B------:R-:W0:Y:S01]  /*1b30*/  I2F.RP R6, R20 ;  /* 0x0000001400067306 */ /* 0x000e220000209400 */
[----:B------:R-:W-:Y:S01]  /*1b40*/  IADD3 R27, PT, PT, R19, 0x1, RZ ;  /* 0x00000001131b7810 */ /* 0x000fe20007ffe0ff */
[----:B------:R-:W-:-:S03]  /*1b50*/  IMAD.MOV.U32 R12, RZ, RZ, RZ ;  /* 0x000000ffff0c7224 */ /* 0x000fc600078e00ff */
[----:B------:R-:W-:-:S03]  /*1b60*/  IABS R26, R27 ;  /* 0x0000001b001a7213 */ /* 0x000fc60000000000 */
[----:B0-----:R-:W0:Y:S02]  /*1b70*/  MUFU.RCP R6, R6 ;  /* 0x0000000600067308 */ /* 0x001e240000001000 */
[----:B0-----:R-:W-:-:S06]  /*1b80*/  VIADD R24, R6, 0xffffffe ;  /* 0x0ffffffe06187836 */ /* 0x001fcc0000000000 */
[----:B------:R-:W0:Y:S02]  /*1b90*/  F2I.FTZ.U32.TRUNC.NTZ R13, R24 ;  /* 0x00000018000d7305 */ /* 0x000e24000021f000 */
[----:B0-----:R-:W-:-:S05]  /*1ba0*/  IADD3 R9, PT, PT, RZ, -R13, RZ ;  /* 0x8000000dff097210 */ /* 0x001fca0007ffe0ff */
[----:B------:R-:W-:-:S04]  /*1bb0*/  IMAD R9, R9, R20, RZ ;  /* 0x0000001409097224 */ /* 0x000fc800078e02ff */
[----:B------:R-:W-:Y:S01]  /*1bc0*/  IMAD.HI.U32 R9, R13, R9, R12 ;  /* 0x000000090d097227 */ /* 0x000fe200078e000c */
[----:B------:R-:W-:-:S05]  /*1bd0*/  MOV R13, R26 ;  /* 0x0000001a000d7202 */ /* 0x000fca0000000f00 */
[----:B------:R-:W-:-:S05]  /*1be0*/  IMAD.HI.U32 R12, R9, R13, RZ ;  /* 0x0000000d090c7227 */ /* 0x000fca00078e00ff */
[----:B------:R-:W-:-:S05]  /*1bf0*/  IADD3 R6, PT, PT, -R12, RZ, RZ ;  /* 0x000000ff0c067210 */ /* 0x000fca0007ffe1ff */
[----:B------:R-:W-:Y:S02]  /*1c00*/  IMAD R13, R20, R6, R13 ;  /* 0x00000006140d7224 */ /* 0x000fe400078e020d */
[----:B------:R-:W-:-:S05]  /*1c10*/  IMAD.MOV.U32 R6, RZ, RZ, R20 ;  /* 0x000000ffff067224 */ /* 0x000fca00078e0014 */
[----:B------:R-:W-:-:S13]  /*1c20*/  ISETP.GT.U32.AND P3, PT, R6, R13, PT ;  /* 0x0000000d0600720c */ /* 0x000fda0003f64070 */
[----:B------:R-:W-:Y:S02]  /*1c30*/  @!P3 IADD3 R13, PT, PT, R13, -R20, RZ ;  /* 0x800000140d0db210 */ /* 0x000fe40007ffe0ff */
[----:B------:R-:W-:Y:S02]  /*1c40*/  @!P3 IADD3 R12, PT, PT, R12, 0x1, RZ ;  /* 0x000000010c0cb810 */ /* 0x000fe40007ffe0ff */
[----:B------:R-:W-:Y:S02]  /*1c50*/  ISETP.GE.U32.AND P2, PT, R13, R6, PT ;  /* 0x000000060d00720c */ /* 0x000fe40003f46070 */
[----:B------:R-:W-:-:S04]  /*1c60*/  LOP3.LUT R13, R27, R8, RZ, 0x3c, !PT ;  /* 0x000000081b0d7212 */ /* 0x000fc800078e3cff */
[----:B------:R-:W-:-:S07]  /*1c70*/  ISETP.GE.AND P4, PT, R13, RZ, PT ;  /* 0x000000ff0d00720c */ /* 0x000fce0003f86270 */
[----:B------:R-:W-:-:S05]  /*1c80*/  @P2 VIADD R12, R12, 0x1 ;  /* 0x000000010c0c2836 */ /* 0x000fca0000000000 */
[----:B------:R-:W-:Y:S02]  /*1c90*/  MOV R13, R12 ;  /* 0x0000000c000d7202 */ /* 0x000fe40000000f00 */
[----:B------:R-:W-:Y:S02]  /*1ca0*/  IADD3 R12, PT, PT, -R25, RZ, RZ ;  /* 0x000000ff190c7210 */ /* 0x000fe40007ffe1ff */
[----:B------:R-:W-:Y:S01]  /*1cb0*/  IADD3 R25, PT, PT, R19, 0x2, RZ ;  /* 0x0000000213197810 */ /* 0x000fe20007ffe0ff */
[----:B------:R-:W-:Y:S02]  /*1cc0*/  @!P4 IMAD.MOV R13, RZ, RZ, -R13 ;  /* 0x000000ffff0dc224 */ /* 0x000fe400078e0a0d */
[----:B------:R-:W-:Y:S01]  /*1cd0*/  IMAD R12, R8, R12, R19 ;  /* 0x0000000c080c7224 */ /* 0x000fe200078e0213 */
[----:B------:R-:W-:Y:S02]  /*1ce0*/  IABS R28, R25 ;  /* 0x00000019001c7213 */ /* 0x000fe40000000000 */
[----:B------:R-:W-:-:S03]  /*1cf0*/  SEL R13, R16, R13, !P1 ;  /* 0x0000000d100d7207 */ /* 0x000fc60004800000 */
[----:B------:R-:W-:-:S04]  /*1d00*/  IMAD.HI.U32 R29, R9, R28, RZ ;  /* 0x0000001c091d7227 */ /* 0x000fc800078e00ff */
[----:B--2---:R-:W-:Y:S01]  /*1d10*/  IMAD R15, R15, R8, R12 ;  /* 0x000000080f0f7224 */ /* 0x004fe200078e020c */
[----:B------:R-:W-:-:S03]  /*1d20*/  IADD3 R12, PT, PT, -R13, RZ, RZ ;  /* 0x000000ff0d0c7210 */ /* 0x000fc60007ffe1ff */
[----:B---3--:R-:W-:Y:S02]  /*1d30*/  IMAD R15, R15, UR6, R0 ;  /* 0x000000060f0f7c24 */ /* 0x008fe4000f8e0200 */
[----:B------:R-:W-:Y:S02]  /*1d40*/  IMAD R27, R8, R12, R27 ;  /* 0x0000000c081b7224 */ /* 0x000fe400078e021b */
[----:B------:R-:W-:-:S04]  /*1d50*/  IMAD.WIDE R12, R13, 0x4, R22 ;  /* 0x000000040d0c7825 */ /* 0x000fc800078e0216 */
[----:B------:R-:W-:Y:S01]  /*1d60*/  IMAD R15, R15, UR10, R18 ;  /* 0x0000000a0f0f7c24 */ /* 0x000fe2000f8e0212 */
[----:B------:R0:W2:Y:S03]  /*1d70*/  LDG.E.CONSTANT R26, desc[UR8][R12.64] ;  /* 0x000000080c1a7981 */ /* 0x0000a6000c1e9900 */
[----:B------:R-:W-:-:S05]  /*1d80*/  IMAD.WIDE R14, R15, 0x2, R10 ;  /* 0x000000020f0e7825 */ /* 0x000fca00078e020a */
[----:B------:R1:W3:Y:S01]  /*1d90*/  LDG.E.U16.CONSTANT R24, desc[UR8][R14.64] ;  /* 0x000000080e187981 */ /* 0x0002e2000c1e9500 */
[----:B0-----:R-:W-:-:S04]  /*1da0*/  IMAD.MOV R13, RZ, RZ, -R29 ;  /* 0x000000ffff0d7224 */ /* 0x001fc800078e0a1d */
[----:B------:R-:W-:-:S05]  /*1db0*/  IMAD R28, R20, R13, R28 ;  /* 0x0000000d141c7224 */ /* 0x000fca00078e021c */
[----:B------:R-:W-:-:S13]  /*1dc0*/  ISETP.GT.U32.AND P3, PT, R6, R28, PT ;  /* 0x0000001c0600720c */ /* 0x000fda0003f64070 */
[----:B------:R-:W-:Y:S02]  /*1dd0*/  @!P3 IADD3 R28, PT, PT, R28, -R20, RZ ;  /* 0x800000141c1cb210 */ /* 0x000fe40007ffe0ff */
[----:B------:R-:W-:Y:S02]  /*1de0*/  @!P3 IADD3 R29, PT, PT, R29, 0x1, RZ ;  /* 0x000000011d1db810 */ /* 0x000fe40007ffe0ff */
        /* <DEDUP_REMOVED lines=9> */
[----:B------:R-:W-:-:S05]  /*1e80*/  IADD3 R29, PT, PT, -R29, RZ, RZ ;  /* 0x000000ff1d1d7210 */ /* 0x000fca0007ffe1ff */
[----:B------:R-:W-:Y:S02]  /*1e90*/  IMAD R25, R8, R29, R25 ;  /* 0x0000001d08197224 */ /* 0x000fe400078e0219 */
[----:B--2---:R-:W-:-:S04]  /*1ea0*/  IMAD R27, R26, R8, R27 ;  /* 0x000000081a1b7224 */ /* 0x004fc800078e021b */
[----:B------:R-:W-:-:S04]  /*1eb0*/  IMAD R27, R27, UR6, R0 ;  /* 0x000000061b1b7c24 */ /* 0x000fc8000f8e0200 */
[----:B-1----:R-:W-:-:S04]  /*1ec0*/  IMAD R15, R27, UR10, R18 ;  /* 0x0000000a1b0f7c24 */ /* 0x002fc8000f8e0212 */
[----:B------:R-:W-:-:S06]  /*1ed0*/  IMAD.WIDE R14, R15, 0x2, R10 ;  /* 0x000000020f0e7825 */ /* 0x000fcc00078e020a */
[----:B------:R-:W2:Y:S01]  /*1ee0*/  LDG.E.U16.CONSTANT R14, desc[UR8][R14.64] ;  /* 0x000000080e0e7981 */ /* 0x000ea2000c1e9500 */
[----:B----4-:R-:W-:-:S04]  /*1ef0*/  IMAD R25, R13, R8, R25 ;  /* 0x000000080d197224 */ /* 0x010fc800078e0219 */
[----:B------:R-:W-:-:S04]  /*1f00*/  IMAD R25, R25, UR6, R0 ;  /* 0x0000000619197c24 */ /* 0x000fc8000f8e0200 */
[----:B------:R-:W-:-:S04]  /*1f10*/  IMAD R25, R25, UR10, R18 ;  /* 0x0000000a19197c24 */ /* 0x000fc8000f8e0212 */
[----:B------:R-:W-:-:S05]  /*1f20*/  IMAD.WIDE R12, R25, 0x2, R10 ;  /* 0x00000002190c7825 */ /* 0x000fca00078e020a */
[----:B------:R1:W4:Y:S01]  /*1f30*/  LDG.E.U16.CONSTANT R26, desc[UR8][R12.64] ;  /* 0x000000080c1a7981 */ /* 0x000322000c1e9500 */
[----:B------:R-:W-:Y:S02]  /*1f40*/  VIADD R25, R19, 0x3 ;  /* 0x0000000313197836 */ /* 0x000fe40000000000 */
[----:B---3--:R-:W-:-:S03]  /*1f50*/  HADD2.F32 R24, -RZ, R24.H0_H0 ;  /* 0x20000018ff187230 */ /* 0x008fc60000004100 */
[----:B------:R-:W-:Y:S02]  /*1f60*/  IABS R27, R25 ;  /* 0x00000019001b7213 */ /* 0x000fe40000000000 */
[----:B0-----:R-:W-:Y:S01]  /*1f70*/  FFMA R21, R28, R24, R21 ;  /* 0x000000181c157223 */ /* 0x001fe20000000015 */
[----:B-1----:R-:W0:Y:S02]  /*1f80*/  LDS R12, [R5+-0xc] ;  /* 0xfffff400050c7984 */ /* 0x002e240000000800 */
[----:B------:R-:W-:Y:S01]  /*1f90*/  IMAD.HI.U32 R15, R9, R27, RZ ;  /* 0x0000001b090f7227 */ /* 0x000fe200078e00ff */
[----:B------:R-:W-:-:S04]  /*1fa0*/  LOP3.LUT R13, R25, R8, RZ, 0x3c, !PT ;  /* 0x00000008190d7212 */ /* 0x000fc800078e3cff */
[----:B------:R-:W-:Y:S02]  /*1fb0*/  IADD3 R24, PT, PT, -R15, RZ, RZ ;  /* 0x000000ff0f187210 */ /* 0x000fe40007ffe1ff */
[----:B------:R-:W-:-:S03]  /*1fc0*/  ISETP.GE.AND P4, PT, R13, RZ, PT ;  /* 0x000000ff0d00720c */ /* 0x000fc60003f86270 */
[----:B------:R-:W-:Y:S02]  /*1fd0*/  IMAD R27, R20, R24, R27 ;  /* 0x00000018141b7224 */ /* 0x000fe400078e021b */
[----:B------:R-:W1:Y:S03]  /*1fe0*/  LDS R24, [R5+-0x8] ;  /* 0xfffff80005187984 */ /* 0x000e660000000800 */
[----:B------:R-:W-:-:S13]  /*1ff0*/  ISETP.GT.U32.AND P3, PT, R6, R27, PT ;  /* 0x0000001b0600720c */ /* 0x000fda0003f64070 */
[----:B------:R-:W-:Y:S01]  /*2000*/  @!P3 IADD3 R27, PT, PT, R27, -R20, RZ ;  /* 0x800000141b1bb210 */ /* 0x000fe20007ffe0ff */
[----:B------:R-:W-:-:S03]  /*2010*/  @!P3 VIADD R15, R15, 0x1 ;  /* 0x000000010f0fb836 */ /* 0x000fc60000000000 */
[----:B------:R-:W-:-:S13]  /*2020*/  ISETP.GE.U32.AND P2, PT, R27, R6, PT ;  /* 0x000000061b00720c */ /* 0x000fda0003f46070 */
[----:B------:R-:W-:-:S04]  /*2030*/  @P2 IADD3 R15, PT, PT, R15, 0x1, RZ ;  /* 0x000000010f0f2810 */ /* 0x000fc80007ffe0ff */
[----:B------:R-:W-:-:S04]  /*2040*/  @!P4 IADD3 R15, PT, PT, -R15, RZ, RZ ;  /* 0x000000ff0f0fc210 */ /* 0x000fc80007ffe1ff */
[----:B------:R-:W-:Y:S01]  /*2050*/  SEL R27, R16, R15, !P1 ;  /* 0x0000000f101b7207 */ /* 0x000fe20004800000 */
[----:B------:R-:W-:-:S05]  /*2060*/  VIADD R29, R19, 0x4 ;  /* 0x00000004131d7836 */ /* 0x000fca0000000000 */
[----:B------:R-:W-:-:S05]  /*2070*/  IABS R28, R29 ;  /* 0x0000001d001c7213 */ /* 0x000fca0000000000 */
[----:B------:R-:W-:-:S04]  /*2080*/  IMAD.HI.U32 R15, R9, R28, RZ ;  /* 0x0000001c090f7227 */ /* 0x000fc800078e00ff */
[----:B--2---:R-:W-:-:S05]  /*2090*/  HADD2.F32 R14, -RZ, R14.H0_H0 ;  /* 0x2000000eff0e7230 */ /* 0x004fca0000004100 */
[----:B0-----:R-:W-:Y:S01]  /*20a0*/  FFMA R21, R12, R14, R21 ;  /* 0x0000000e0c157223 */ /* 0x001fe20000000015 */
[----:B------:R-:W-:-:S05]  /*20b0*/  IMAD.WIDE R12, R27, 0x4, R22 ;  /* 0x000000041b0c7825 */ /* 0x000fca00078e0216 */
[----:B------:R0:W2:Y:S02]  /*20c0*/  LDG.E.CONSTANT R14, desc[UR8][R12.64] ;  /* 0x000000080c0e7981 */ /* 0x0000a4000c1e9900 */
[----:B0-----:R-:W-:-:S04]  /*20d0*/  LOP3.LUT R12, R29, R8, RZ, 0x3c, !PT ;  /* 0x000000081d0c7212 */ /* 0x001fc800078e3cff */
[----:B------:R-:W-:Y:S01]  /*20e0*/  ISETP.GE.AND P4, PT, R12, RZ, PT ;  /* 0x000000ff0c00720c */ /* 0x000fe20003f86270 */
[----:B----4-:R-:W-:-:S05]  /*20f0*/  HADD2.F32 R26, -RZ, R26.H0_H0 ;  /* 0x2000001aff1a7230 */ /* 0x010fca0000004100 */
[----:B-1----:R-:W-:Y:S01]  /*2100*/  FFMA R21, R24, R26, R21 ;  /* 0x0000001a18157223 */ /* 0x002fe20000000015 */
[----:B------:R-:W-:-:S05]  /*2110*/  IADD3 R24, PT, PT, -R15, RZ, RZ ;  /* 0x000000ff0f187210 */ /* 0x000fca0007ffe1ff */
[----:B------:R-:W-:-:S05]  /*2120*/  IMAD R24, R20, R24, R28 ;  /* 0x0000001814187224 */ /* 0x000fca00078e021c */
[----:B------:R-:W-:-:S13]  /*2130*/  ISETP.GT.U32.AND P3, PT, R6, R24, PT ;  /* 0x000000180600720c */ /* 0x000fda0003f64070 */
[----:B------:R-:W-:Y:S01]  /*2140*/  @!P3 IADD3 R24, PT, PT, R24, -R20, RZ ;  /* 0x800000141818b210 */ /* 0x000fe20007ffe0ff */
[----:B------:R-:W-:-:S03]  /*2150*/  @!P3 VIADD R15, R15, 0x1 ;  /* 0x000000010f0fb836 */ /* 0x000fc60000000000 */
[----:B------:R-:W-:-:S13]  /*2160*/  ISETP.GE.U32.AND P2, PT, R24, R6, PT ;  /* 0x000000061800720c */ /* 0x000fda0003f46070 */
[----:B------:R-:W-:-:S04]  /*2170*/  @P2 IADD3 R15, PT, PT, R15, 0x1, RZ ;  /* 0x000000010f0f2810 */ /* 0x000fc80007ffe0ff */
[----:B------:R-:W-:-:S04]  /*2180*/  @!P4 IADD3 R15, PT, PT, -R15, RZ, RZ ;  /* 0x000000ff0f0fc210 */ /* 0x000fc80007ffe1ff */
[----:B------:R-:W-:-:S05]  /*2190*/  SEL R24, R16, R15, !P1 ;  /* 0x0000000f10187207 */ /* 0x000fca0004800000 */
[----:B------:R-:W-:-:S05]  /*21a0*/  IMAD.WIDE R12, R24, 0x4, R22 ;  /* 0x00000004180c7825 */ /* 0x000fca00078e0216 */
[----:B------:R0:W3:Y:S01]  /*21b0*/  LDG.E.CONSTANT R15, desc[UR8][R12.64] ;  /* 0x000000080c0f7981 */ /* 0x0000e2000c1e9900 */
[----:B------:R-:W-:Y:S01]  /*21c0*/  IMAD.MOV R27, RZ, RZ, -R27 ;  /* 0x000000ffff1b7224 */ /* 0x000fe200078e0a1b */
[----:B------:R-:W-:-:S03]  /*21d0*/  IADD3 R24, PT, PT, -R24, RZ, RZ ;  /* 0x000000ff18187210 */ /* 0x000fc60007ffe1ff */
        /* <DEDUP_REMOVED lines=8> */
[----:B0-----:R-:W-:-:S04]  /*2260*/  IMAD.WIDE R12, R27, 0x2, R10 ;  /* 0x000000021b0c7825 */ /* 0x001fc800078e020a */
[----:B------:R-:W-:Y:S01]  /*2270*/  IMAD.MOV R27, RZ, RZ, -R26 ;  /* 0x000000ffff1b7224 */ /* 0x000fe200078e0a1a */
[----:B------:R0:W2:Y:S03]  /*2280*/  LDG.E.U16.CONSTANT R24, desc[UR8][R12.64] ;  /* 0x000000080c187981 */ /* 0x0000a6000c1e9500 */
[----:B------:R-:W-:Y:S01]  /*2290*/  IMAD R27, R20, R27, R14 ;  /* 0x0000001b141b7224 */ /* 0x000fe200078e020e */
[----:B------:R-:W-:-:S04]  /*22a0*/  LOP3.LUT R14, R25, R8, RZ, 0x3c, !PT ;  /* 0x00000008190e7212 */ /* 0x000fc800078e3cff */
[----:B------:R-:W-:Y:S02]  /*22b0*/  ISETP.GT.U32.AND P3, PT, R6, R27, PT ;  /* 0x0000001b0600720c */ /* 0x000fe40003f64070 */
[----:B------:R-:W-:-:S11]  /*22c0*/  ISETP.GE.AND P4, PT, R14, RZ, PT ;  /* 0x000000ff0e00720c */ /* 0x000fd60003f86270 */
[----:B------:R-:W-:Y:S02]  /*22d0*/  @!P3 IADD3 R27, PT, PT, R27, -R20, RZ ;  /* 0x800000141b1bb210 */ /* 0x000fe40007ffe0ff */
[----:B------:R-:W-:Y:S02]  /*22e0*/  @!P3 IADD3 R26, PT, PT, R26, 0x1, RZ ;  /* 0x000000011a1ab810 */ /* 0x000fe40007ffe0ff */
        /* <DEDUP_REMOVED lines=14> */
[----:B--2---:R-:W-:-:S05]  /*23d0*/  HADD2.F32 R24, -RZ, R24.H0_H0 ;  /* 0x20000018ff187230 */ /* 0x004fca0000004100 */
[----:B-1----:R-:W-:Y:S01]  /*23e0*/  FFMA R24, R26, R24, R21 ;  /* 0x000000181a187223 */ /* 0x002fe20000000015 */
[----:B------:R-:W-:-:S04]  /*23f0*/  IADD3 R21, PT, PT, R19, 0x6, RZ ;  /* 0x0000000613157810 */ /* 0x000fc80007ffe0ff */
[----:B------:R-:W-:-:S05]  /*2400*/  IABS R26, R21 ;  /* 0x00000015001a7213 */ /* 0x000fca0000000000 */
[----:B0-----:R-:W-:-:S05]  /*2410*/  IMAD.HI.U32 R12, R9, R26, RZ ;  /* 0x0000001a090c7227 */ /* 0x001fca00078e00ff */
[----:B------:R-:W-:-:S05]  /*2420*/  IADD3 R27, PT, PT, -R12, RZ, RZ ;  /* 0x000000ff0c1b7210 */ /* 0x000fca0007ffe1ff */
[----:B---3--:R-:W-:-:S05]  /*2430*/  IMAD R15, R20, R27, R26 ;  /* 0x0000001b140f7224 */ /* 0x008fca00078e021a */
[----:B------:R-:W-:-:S13]  /*2440*/  ISETP.GT.U32.AND P3, PT, R6, R15, PT ;  /* 0x0000000f0600720c */ /* 0x000fda0003f64070 */
[----:B------:R-:W-:Y:S01]  /*2450*/  @!P3 IADD3 R15, PT, PT, R15, -R20, RZ ;  /* 0x800000140f0fb210 */ /* 0x000fe20007ffe0ff */
[----:B------:R-:W-:-:S03]  /*2460*/  @!P3 VIADD R12, R12, 0x1 ;  /* 0x000000010c0cb836 */ /* 0x000fc60000000000 */
[----:B------:R-:W-:Y:S02]  /*2470*/  ISETP.GE.U32.AND P2, PT, R15, R6, PT ;  /* 0x000000060f00720c */ /* 0x000fe40003f46070 */
[----:B------:R-:W-:-:S04]  /*2480*/  LOP3.LUT R15, R21, R8, RZ, 0x3c, !PT ;  /* 0x00000008150f7212 */ /* 0x000fc800078e3cff */
[----:B------:R-:W-:Y:S01]  /*2490*/  ISETP.GE.AND P4, PT, R15, RZ, PT ;  /* 0x000000ff0f00720c */ /* 0x000fe20003f86270 */
[----:B----4-:R-:W-:Y:S02]  /*24a0*/  IMAD R13, R13, R8, R25 ;  /* 0x000000080d0d7224 */ /* 0x010fe400078e0219 */
[----:B------:R-:W0:Y:S04]  /*24b0*/  LDS R25, [R5] ;  /* 0x0000000005197984 */ /* 0x000e280000000800 */
[----:B------:R-:W-:Y:S01]  /*24c0*/  @P2 IADD3 R12, PT, PT, R12, 0x1, RZ ;  /* 0x000000010c0c2810 */ /* 0x000fe20007ffe0ff */
[----:B------:R-:W-:-:S05]  /*24d0*/  IMAD R29, R13, UR6, R0 ;  /* 0x000000060d1d7c24 */ /* 0x000fca000f8e0200 */
[----:B------:R-:W-:-:S04]  /*24e0*/  @!P4 IADD3 R12, PT, PT, -R12, RZ, RZ ;  /* 0x000000ff0c0cc210 */ /* 0x000fc80007ffe1ff */
[----:B------:R-:W-:-:S04]  /*24f0*/  SEL R15, R16, R12, !P1 ;  /* 0x0000000c100f7207 */ /* 0x000fc80004800000 */
[C---:B------:R-:W-:Y:S01]  /*2500*/  IADD3 R27, PT, PT, -R15.reuse, RZ, RZ ;  /* 0x000000ff0f1b7210 */ /* 0x040fe20007ffe1ff */
[----:B------:R-:W-:-:S04]  /*2510*/  IMAD.WIDE R12, R15, 0x4, R22 ;  /* 0x000000040f0c7825 */ /* 0x000fc800078e0216 */
[----:B------:R-:W-:Y:S02]  /*2520*/  IMAD R27, R8, R27, R21 ;  /* 0x0000001b081b7224 */ /* 0x000fe400078e0215 */
[----:B------:R-:W-:Y:S01]  /*2530*/  IMAD R15, R29, UR10, R18 ;  /* 0x0000000a1d0f7c24 */ /* 0x000fe2000f8e0212 */
[----:B------:R1:W2:Y:S01]  /*2540*/  LDG.E.CONSTANT R12, desc[UR8][R12.64] ;  /* 0x000000080c0c7981 */ /* 0x0002a2000c1e9900 */
[----:B-----5:R-:W-:-:S05]  /*2550*/  HADD2.F32 R14, -RZ, R14.H0_H0 ;  /* 0x2000000eff0e7230 */ /* 0x020fca0000004100 */
[----:B0-----:R-:W-:Y:S01]  /*2560*/  FFMA R24, R25, R14, R24 ;  /* 0x0000000e19187223 */ /* 0x001fe20000000018 */
[----:B------:R-:W-:-:S05]  /*2570*/  VIADD R25, R19, 0x7 ;  /* 0x0000000713197836 */ /* 0x000fca0000000000 */
        /* <DEDUP_REMOVED lines=9> */
[----:B------:R-:W-:Y:S02]  /*2610*/  ISETP.GE.AND P4, PT, R20, RZ, PT ;  /* 0x000000ff1400720c */ /* 0x000fe40003f86270 */
[----:B------:R-:W-:-:S09]  /*2620*/  @!P3 IADD3 R28, PT, PT, R28, 0x1, RZ ;  /* 0x000000011c1cb810 */ /* 0x000fd20007ffe0ff */
[----:B------:R-:W-:-:S05]  /*2630*/  @P2 VIADD R28, R28, 0x1 ;  /* 0x000000011c1c2836 */ /* 0x000fca0000000000 */
[----:B------:R-:W-:-:S04]  /*2640*/  @!P4 IADD3 R28, PT, PT, -R28, RZ, RZ ;  /* 0x000000ff1c1cc210 */ /* 0x000fc80007ffe1ff */
        /* <DEDUP_REMOVED lines=20> */
[----:B------:R-:W-:Y:S02]  /*2790*/  VIADD R19, R19, 0x8 ;  /* 0x0000000813137836 */ /* 0x000fe40000000000 */
[----:B---3--:R-:W-:-:S03]  /*27a0*/  HADD2.F32 R26, -RZ, R26.H0_H0 ;  /* 0x2000001aff1a7230 */ /* 0x008fc60000004100 */
[----:B------:R-:W-:Y:S02]  /*27b0*/  ISETP.NE.AND P1, PT, R19, R4, PT ;  /* 0x000000041300720c */ /* 0x000fe40003f25270 */
[----:B0-----:R-:W-:Y:S01]  /*27c0*/  FFMA R27, R21, R26, R24 ;  /* 0x0000001a151b7223 */ /* 0x001fe20000000018 */
[----:B-1----:R-:W-:Y:S01]  /*27d0*/  IADD3 R5, PT, PT, R5, 0x20, RZ ;  /* 0x0000002005057810 */ /* 0x002fe20007ffe0ff */
[----:B--2---:R-:W-:-:S05]  /*27e0*/  HADD2.F32 R21, -RZ, R14.H0_H0 ;  /* 0x2000000eff157230 */ /* 0x004fca0000004100 */
[----:B------:R-:W-:Y:S01]  /*27f0*/  FFMA R21, R16, R21, R27 ;  /* 0x0000001510157223 */ /* 0x000fe2000000001b */
[----:B-----5:R-:W-:-:S05]  /*2800*/  HADD2.F32 R25, -RZ, R12.H0_H0 ;  /* 0x2000000cff197230 */ /* 0x020fca0000004100 */
[----:B----4-:R-:W-:Y:S01]  /*2810*/  FFMA R21, R20, R25, R21 ;  /* 0x0000001914157223 */ /* 0x010fe20000000015 */
[----:B------:R-:W-:Y:S06]  /*2820*/  @P1 BRA `(.L_x_62) ;  /* 0xfffffff000781947 */ /* 0x000fec000383ffff */
[----:B------:R-:W-:-:S07]  /*2830*/  MOV R5, R4 ;  /* 0x0000000400057202 */ /* 0x000fce0000000f00 */
.L_x_61:
[----:B------:R-:W-:-:S13]  /*2840*/  ISETP.NE.AND P1, PT, R2, RZ, PT ;  /* 0x000000ff0200720c */ /* 0x000fda0003f25270 */
[----:B------:R-:W-:Y:S05]  /*2850*/  @!P1 BRA `(.L_x_60) ;  /* 0x0000000c00c49947 */ /* 0x000fea0003800000 */
[----:B------:R-:W-:Y:S01]  /*2860*/  ISETP.NE.AND P1, PT, R3, RZ, PT ;  /* 0x000000ff0300720c */ /* 0x000fe20003f25270 */
[----:B------:R-:W-:-:S12]  /*2870*/  @!P0 BRA `(.L_x_63) ;  /* 0x0000000400e88947 */ /* 0x000fd80003800000 */
[----:B------:R-:W2:Y:S01]  /*2880*/  LDC R6, c[0x0][0x3b4] ;  /* 0x0000ed00ff067b82 */ /* 0x000ea20000000800 */
[----:B------:R-:W-:Y:S01]  /*2890*/  HFMA2 R14, -RZ, RZ, 0, 0 ;  /* 0x00000000ff0e7431 */ /* 0x000fe200000001ff */
        /* <DEDUP_REMOVED lines=108> */
[----:B----4-:R-:W-:-:S03]  /*2f60*/  HADD2.F32 R14, -RZ, R14.H0_H0 ;  /* 0x2000000eff0e7230 */ /* 0x010fc60000004100 */
[----:B------:R-:W1:Y:S02]  /*2f70*/  LDS R15, [R16+0x4] ;  /* 0x00000400100f7984 */ /* 0x000e640000000800 */
[----:B0-----:R-:W-:Y:S02]  /*2f80*/  FFMA R14, R6, R14, R21 ;  /* 0x0000000e060e7223 */ /* 0x001fe40000000015 */
[----:B------:R-:W0:Y:S04]  /*2f90*/  LDS R6, [R16+0x8] ;  /* 0x0000080010067984 */ /* 0x000e280000000800 */
[----:B------:R-:W4:Y:S01]  /*2fa0*/  LDS R21, [R16+0xc] ;  /* 0x00000c0010157984 */ /* 0x000f220000000800 */
[----:B------:R-:W-:Y:S01]  /*2fb0*/  IADD3 R5, PT, PT, R5, 0x4, RZ ;  /* 0x0000000405057810 */ /* 0x000fe20007ffe0ff */
[----:B---3--:R-:W-:-:S05]  /*2fc0*/  HADD2.F32 R12, -RZ, R12.H0_H0 ;  /* 0x2000000cff0c7230 */ /* 0x008fca0000004100 */
[----:B-1----:R-:W-:Y:S01]  /*2fd0*/  FFMA R15, R15, R12, R14 ;  /* 0x0000000c0f0f7223 */ /* 0x002fe2000000000e */
[----:B--2---:R-:W-:-:S05]  /*2fe0*/  HADD2.F32 R13, -RZ, R10.H0_H0 ;  /* 0x2000000aff0d7230 */ /* 0x004fca0000004100 */
[----:B0-----:R-:W-:Y:S01]  /*2ff0*/  FFMA R6, R6, R13, R15 ;  /* 0x0000000d06067223 */ /* 0x001fe2000000000f */
[----:B-----5:R-:W-:-:S05]  /*3000*/  HADD2.F32 R8, -RZ, R8.H0_H0 ;  /* 0x20000008ff087230 */ /* 0x020fca0000004100 */
[----:B----4-:R-:W-:-:S07]  /*3010*/  FFMA R21, R21, R8, R6 ;  /* 0x0000000815157223 */ /* 0x010fce0000000006 */
.L_x_63:
[----:B------:R-:W-:Y:S05]  /*3020*/  @!P1 BRA `(.L_x_60) ;  /* 0x0000000400d09947 */ /* 0x000fea0003800000 */
[----:B------:R-:W-:Y:S02]  /*3030*/  ISETP.NE.AND P2, PT, R3, 0x1, PT ;  /* 0x000000010300780c */ /* 0x000fe40003f45270 */
[----:B------:R-:W-:-:S11]  /*3040*/  LOP3.LUT P1, RZ, R17, 0x1, RZ, 0xc0, !PT ;  /* 0x0000000111ff7812 */ /* 0x000fd6000782c0ff */
[----:B------:R-:W-:Y:S05]  /*3050*/  @!P2 BRA `(.L_x_64) ;  /* 0x000000040018a947 */ /* 0x000fea0003800000 */
[----:B------:R-:W2:Y:S01]  /*3060*/  LDC R6, c[0x0][0x3b4] ;  /* 0x0000ed00ff067b82 */ /* 0x000ea20000000800 */
[----:B------:R-:W-:Y:S01]  /*3070*/  IABS R14, R5 ;  /* 0x00000005000e7213 */ /* 0x000fe20000000000 */
[----:B------:R-:W4:Y:S01]  /*3080*/  LDCU UR11, c[0x0][0x3bc] ;  /* 0x00007780ff0b77ac */ /* 0x000f220008000800 */
[----:B0-----:R-:W-:Y:S01]  /*3090*/  IADD3 R15, PT, PT, R5, 0x1, RZ ;  /* 0x00000001050f7810 */ /* 0x001fe20007ffe0ff */
[----:B------:R-:W0:Y:S01]  /*30a0*/  LDCU UR12, c[0x0][0x3c0] ;  /* 0x00007800ff0c77ac */ /* 0x000e220008000800 */
[-C--:B--2---:R-:W-:Y:S02]  /*30b0*/  IABS R10, R6.reuse ;  /* 0x00000006000a7213 */ /* 0x084fe40000000000 */
[----:B------:R-:W-:Y:S02]  /*30c0*/  LOP3.LUT R25, RZ, R6, RZ, 0x33, !PT ;  /* 0x00000006ff197212 */ /* 0x000fe400078e33ff */
[----:B------:R-:W2:Y:S08]  /*30d0*/  I2F.RP R11, R10 ;  /* 0x0000000a000b7306 */ /* 0x000eb00000209400 */
[----:B--2---:R-:W1:Y:S02]  /*30e0*/  MUFU.RCP R11, R11 ;  /* 0x0000000b000b7308 */ /* 0x004e640000001000 */
[----:B-1----:R-:W-:Y:S01]  /*30f0*/  VIADD R8, R11, 0xffffffe ;  /* 0x0ffffffe0b087836 */ /* 0x002fe20000000000 */
[----:B------:R-:W-:-:S05]  /*3100*/  IABS R11, R15 ;  /* 0x0000000f000b7213 */ /* 0x000fca0000000000 */
[----:B------:R1:W2:Y:S02]  /*3110*/  F2I.FTZ.U32.TRUNC.NTZ R9, R8 ;  /* 0x0000000800097305 */ /* 0x0002a4000021f000 */
[----:B-1----:R-:W-:Y:S01]  /*3120*/  IMAD.MOV.U32 R8, RZ, RZ, RZ ;  /* 0x000000ffff087224 */ /* 0x002fe200078e00ff */
[----:B--2---:R-:W-:-:S05]  /*3130*/  IADD3 R13, PT, PT, RZ, -R9, RZ ;  /* 0x80000009ff0d7210 */ /* 0x004fca0007ffe0ff */
[----:B------:R-:W-:-:S04]  /*3140*/  IMAD R13, R13, R10, RZ ;  /* 0x0000000a0d0d7224 */ /* 0x000fc800078e02ff */
[----:B------:R-:W-:Y:S01]  /*3150*/  IMAD.HI.U32 R12, R9, R13, R8 ;  /* 0x0000000d090c7227 */ /* 0x000fe200078e0008 */
[----:B------:R-:W-:-:S05]  /*3160*/  MOV R13, R14 ;  /* 0x0000000e000d7202 */ /* 0x000fca0000000f00 */
[----:B------:R-:W-:-:S04]  /*3170*/  IMAD.HI.U32 R14, R12, R13, RZ ;  /* 0x0000000d0c0e7227 */ /* 0x000fc800078e00ff */
[----:B------:R-:W-:Y:S01]  /*3180*/  IMAD.HI.U32 R9, R12, R11, RZ ;  /* 0x0000000b0c097227 */ /* 0x000fe200078e00ff */
[----:B------:R-:W-:-:S03]  /*3190*/  IADD3 R12, PT, PT, -R14, RZ, RZ ;  /* 0x000000ff0e0c7210 */ /* 0x000fc60007ffe1ff */
[----:B------:R-:W-:Y:S02]  /*31a0*/  IMAD.MOV R8, RZ, RZ, -R9 ;  /* 0x000000ffff087224 */ /* 0x000fe400078e0a09 */
[C---:B------:R-:W-:Y:S02]  /*31b0*/  IMAD R13, R10.reuse, R12, R13 ;  /* 0x0000000c0a0d7224 */ /* 0x040fe400078e020d */
[C---:B------:R-:W-:Y:S01]  /*31c0*/  IMAD R11, R10.reuse, R8, R11 ;  /* 0x000000080a0b7224 */ /* 0x040fe200078e020b */
[----:B------:R-:W-:Y:S02]  /*31d0*/  LOP3.LUT R8, R15, R6, RZ, 0x3c, !PT ;  /* 0x000000060f087212 */ /* 0x000fe400078e3cff */
[C---:B------:R-:W-:Y:S02]  /*31e0*/  ISETP.GT.U32.AND P6, PT, R10.reuse, R13, PT ;  /* 0x0000000d0a00720c */ /* 0x040fe40003fc4070 */
[----:B------:R-:W-:-:S11]  /*31f0*/  ISETP.GT.U32.AND P2, PT, R10, R11, PT ;  /* 0x0000000b0a00720c */ /* 0x000fd60003f44070 */
[-C--:B------:R-:W-:Y:S01]  /*3200*/  @!P6 IADD3 R13, PT, PT, R13, -R10.reuse, RZ ;  /* 0x8000000a0d0de210 */ /* 0x080fe20007ffe0ff */
[----:B------:R-:W-:Y:S01]  /*3210*/  @!P6 VIADD R14, R14, 0x1 ;  /* 0x000000010e0ee836 */ /* 0x000fe20000000000 */
[-C--:B------:R-:W-:Y:S02]  /*3220*/  @!P2 IADD3 R11, PT, PT, R11, -R10.reuse, RZ ;  /* 0x8000000a0b0ba210 */ /* 0x080fe40007ffe0ff */
[-C--:B------:R-:W-:Y:S02]  /*3230*/  ISETP.GE.U32.AND P3, PT, R13, R10.reuse, PT ;  /* 0x0000000a0d00720c */ /* 0x080fe40003f66070 */
[----:B------:R-:W-:Y:S01]  /*3240*/  ISETP.GE.U32.AND P4, PT, R11, R10, PT ;  /* 0x0000000a0b00720c */ /* 0x000fe20003f86070 */
[----:B------:R-:W1:Y:S01]  /*3250*/  LDC.64 R12, c[0x0][0x398] ;  /* 0x0000e600ff0c7b82 */ /* 0x000e620000000a00 */
[----:B------:R-:W-:Y:S02]  /*3260*/  LOP3.LUT R10, R5, R6, RZ, 0x3c, !PT ;  /* 0x00000006050a7212 */ /* 0x000fe400078e3cff */
[----:B------:R-:W-:-:S02]  /*3270*/  ISETP.GE.AND P6, PT, R8, RZ, PT ;  /* 0x000000ff0800720c */ /* 0x000fc40003fc6270 */
[----:B------:R-:W-:Y:S02]  /*3280*/  ISETP.GE.AND P5, PT, R10, RZ, PT ;  /* 0x000000ff0a00720c */ /* 0x000fe40003fa6270 */
[----:B------:R-:W-:Y:S02]  /*3290*/  @!P2 IADD3 R9, PT, PT, R9, 0x1, RZ ;  /* 0x000000010909a810 */ /* 0x000fe40007ffe0ff */
[----:B------:R-:W-:Y:S02]  /*32a0*/  ISETP.NE.AND P2, PT, R6, RZ, PT ;  /* 0x000000ff0600720c */ /* 0x000fe40003f45270 */
[----:B------:R-:W-:Y:S01]  /*32b0*/  @P3 IADD3 R14, PT, PT, R14, 0x1, RZ ;  /* 0x000000010e0e3810 */ /* 0x000fe20007ffe0ff */
[----:B------:R-:W-:-:S03]  /*32c0*/  @P4 VIADD R9, R9, 0x1 ;  /* 0x0000000109094836 */ /* 0x000fc60000000000 */
[----:B------:R-:W-:Y:S01]  /*32d0*/  MOV R8, R14 ;  /* 0x0000000e00087202 */ /* 0x000fe20000000f00 */
[----:B------:R-:W-:-:S03]  /*32e0*/  @!P6 IMAD.MOV R9, RZ, RZ, -R9 ;  /* 0x000000ffff09e224 */ /* 0x000fc600078e0a09 */
[----:B------:R-:W-:-:S04]  /*32f0*/  @!P5 IADD3 R8, PT, PT, -R8, RZ, RZ ;  /* 0x000000ff0808d210 */ /* 0x000fc80007ffe1ff */
[C---:B------:R-:W-:Y:S02]  /*3300*/  SEL R19, R25.reuse, R8, !P2 ;  /* 0x0000000819137207 */ /* 0x040fe40005000000 */
[----:B------:R-:W-:-:S03]  /*3310*/  SEL R25, R25, R9, !P2 ;  /* 0x0000000919197207 */ /* 0x000fc60005000000 */
[----:B------:R-:W-:-:S04]  /*3320*/  IMAD.WIDE R8, R19, 0x4, R22 ;  /* 0x0000000413087825 */ /* 0x000fc800078e0216 */
[----:B------:R-:W-:Y:S02]  /*3330*/  IMAD.WIDE R10, R25, 0x4, R22 ;  /* 0x00000004190a7825 */ /* 0x000fe400078e0216 */
[----:B------:R-:W2:Y:S04]  /*3340*/  LDG.E.CONSTANT R8, desc[UR8][R8.64] ;  /* 0x0000000808087981 */ /* 0x000ea8000c1e9900 */
[----:B------:R-:W5:Y:S01]  /*3350*/  LDG.E.CONSTANT R10, desc[UR8][R10.64] ;  /* 0x000000080a0a7981 */ /* 0x000f62000c1e9900 */
[----:B------:R-:W-:Y:S02]  /*3360*/  IADD3 R19, PT, PT, -R19, RZ, RZ ;  /* 0x000000ff13137210 */ /* 0x000fe40007ffe1ff */
[----:B------:R-:W-:-:S03]  /*3370*/  IADD3 R25, PT, PT, -R25, RZ, RZ ;  /* 0x000000ff19197210 */ /* 0x000fc60007ffe1ff */
[C---:B------:R-:W-:Y:S02]  /*3380*/  IMAD R19, R6.reuse, R19, R5 ;  /* 0x0000001306137224 */ /* 0x040fe400078e0205 */
[----:B------:R-:W-:Y:S02]  /*3390*/  IMAD R15, R6, R25, R15 ;  /* 0x00000019060f7224 */ /* 0x000fe400078e020f */
[-C--:B--2---:R-:W-:Y:S02]  /*33a0*/  IMAD R19, R8, R6.reuse, R19 ;  /* 0x0000000608137224 */ /* 0x084fe400078e0213 */
[----:B-----5:R-:W-:Y:S02]  /*33b0*/  IMAD R15, R10, R6, R15 ;  /* 0x000000060a0f7224 */ /* 0x020fe400078e020f */
[--C-:B----4-:R-:W-:Y:S02]  /*33c0*/  IMAD R19, R19, UR11, R0.reuse ;  /* 0x0000000b13137c24 */ /* 0x110fe4000f8e0200 */
[----:B------:R-:W-:-:S02]  /*33d0*/  IMAD R15, R15, UR11, R0 ;  /* 0x0000000b0f0f7c24 */ /* 0x000fc4000f8e0200 */
[--C-:B0-----:R-:W-:Y:S02]  /*33e0*/  IMAD R9, R19, UR12, R18.reuse ;  /* 0x0000000c13097c24 */ /* 0x101fe4000f8e0212 */
        /* <DEDUP_REMOVED lines=9> */
[----:B--2---:R-:W-:Y:S02]  /*3480*/  HADD2.F32 R10, -RZ, R8.H0_H0 ;  /* 0x20000008ff0a7230 */ /* 0x004fe40000004100 */
[----:B----4-:R-:W-:-:S03]  /*3490*/  HADD2.F32 R14, -RZ, R12.H0_H0 ;  /* 0x2000000cff0e7230 */ /* 0x010fc60000004100 */
[----:B0-----:R-:W-:-:S04]  /*34a0*/  FFMA R6, R6, R10, R21 ;  /* 0x0000000a06067223 */ /* 0x001fc80000000015 */
[----:B-1----:R-:W-:-:S07]  /*34b0*/  FFMA R21, R11, R14, R6 ;  /* 0x0000000e0b157223 */ /* 0x002fce0000000006 */
.L_x_64:
        /* <DEDUP_REMOVED lines=41> */
[----:B--2---:R-:W-:-:S05]  /*3750*/  HADD2.F32 R10, -RZ, R8.H0_H0 ;  /* 0x20000008ff0a7230 */ /* 0x004fca0000004100 */
[----:B----4-:R-:W-:-:S07]  /*3760*/  FFMA R21, R6, R10, R21 ;  /* 0x0000000a06157223 */ /* 0x010fce0000000015 */
.L_x_60:
[----:B-1----:R-:W1:Y:S01]  /*3770*/  LDC.64 R8, c[0x0][0x380] ;  /* 0x0000e000ff087b82 */ /* 0x002e620000000a00 */
[----:B------:R-:W2:Y:S01]  /*3780*/  LDCU UR11, c[0x0][0x3c0] ;  /* 0x00007800ff0b77ac */ /* 0x000ea20008000800 */
[----:B------:R-:W-:Y:S01]  /*3790*/  F2FP.F16.F32.PACK_AB R21, RZ, R21 ;  /* 0x00000015ff15723e */ /* 0x000fe200000000ff */
[----:B--2---:R-:W-:Y:S02]  /*37a0*/  IMAD R5, R7, UR11, R18 ;  /* 0x0000000b07057c24 */ /* 0x004fe4000f8e0212 */
[----:B------:R-:W-:Y:S02]  /*37b0*/  VIADD R18, R18, UR7 ;  /* 0x0000000712127c36 */ /* 0x000fe40008000000 */
[----:B-1----:R-:W-:-:S03]  /*37c0*/  IMAD.WIDE R8, R5, 0x2, R8 ;  /* 0x0000000205087825 */ /* 0x002fc600078e0208 */
[----:B------:R-:W-:Y:S02]  /*37d0*/  ISETP.GE.AND P1, PT, R18, UR11, PT ;  /* 0x0000000b12007c0c */ /* 0x000fe4000bf26270 */
[----:B------:R2:W-:Y:S11]  /*37e0*/  STG.E.U16 desc[UR8][R8.64], R21 ;  /* 0x0000001508007986 */ /* 0x0005f6000c101508 */
[----:B------:R-:W-:Y:S05]  /*37f0*/  @!P1 BRA `(.L_x_65) ;  /* 0xffffffe0002c9947 */ /* 0x000fea000383ffff */
[----:B---3--:R-:W-:Y:S05]  /*3800*/  EXIT ;  /* 0x000000000000794d */ /* 0x008fea0003800000 */
        .weak           $__internal_1_$__cuda_sm20_rcp_rn_f32_slowpath
        .type           $__internal_1_$__cuda_sm20_rcp_rn_f32_slowpath,@function
        .size           $__internal_1_$__cuda_sm20_rcp_rn_f32_slowpath,(.L_x_106 - $__internal_1_$__cuda_sm20_rcp_rn_f32_slowpath)
$__internal_1_$__cuda_sm20_rcp_rn_f32_slowpath:
[----:B------:R-:W-:-:S04]  /*3810*/  SHF.L.U32 R3, R2, 0x1, RZ ;  /* 0x0000000102037819 */ /* 0x000fc800000006ff */
[----:B------:R-:W-:-:S04]  /*3820*/  SHF.R.U32.HI R3, RZ, 0x18, R3 ;  /* 0x00000018ff037819 */ /* 0x000fc80000011603 */
[----:B------:R-:W-:-:S13]  /*3830*/  ISETP.NE.U32.AND P0, PT, R3, RZ, PT ;  /* 0x000000ff0300720c */ /* 0x000fda0003f05070 */
[----:B------:R-:W-:Y:S05]  /*3840*/  @P0 BRA `(.L_x_66) ;  /* 0x00000000002c0947 */ /* 0x000fea0003800000 */
[----:B------:R-:W-:-:S04]  /*3850*/  SHF.L.U32 R3, R2, 0x1, RZ ;  /* 0x0000000102037819 */ /* 0x000fc800000006ff */
        /* <DEDUP_REMOVED lines=10> */
.L_x_66:
[----:B------:R-:W-:-:S05]  /*3900*/  VIADD R5, R3, 0xffffff03 ;  /* 0xffffff0303057836 */ /* 0x000fca0000000000 */
[----:B------:R-:W-:-:S13]  /*3910*/  ISETP.GT.U32.AND P0, PT, R5, 0x1, PT ;  /* 0x000000010500780c */ /* 0x000fda0003f04070 */
[----:B------:R-:W-:Y:S05]  /*3920*/  @P0 BRA `(.L_x_68) ;  /* 0x0000000000780947 */ /* 0x000fea0003800000 */
[----:B------:R-:W-:Y:S01]  /*3930*/  LOP3.LUT R6, R2, 0x7fffff, RZ, 0xc0, !PT ;  /* 0x007fffff02067812 */ /* 0x000fe200078ec0ff */
[----:B------:R-:W-:Y:S02]  /*3940*/  HFMA2 R12, -RZ, RZ, 0, 1.78813934326171875e-07 ;  /* 0x00000003ff0c7431 */ /* 0x000fe400000001ff */
[----:B------:R-:W-:Y:S01]  /*3950*/  VIADD R3, R3, 0xffffff04 ;  /* 0xffffff0403037836 */ /* 0x000fe20000000000 */
        /* <DEDUP_REMOVED lines=12> */
[----:B------:R-:W-:-:S02]  /*3a20*/  IADD3 R9, PT, PT, -R9, RZ, RZ ;  /* 0x000000ff09097210 */ /* 0x000fc40007ffe1ff */
[-C--:B------:R-:W-:Y:S02]  /*3a30*/  SHF.R.U32.HI R6, RZ, R5.reuse, R6 ;  /* 0x00000005ff067219 */ /* 0x080fe40000011606 */
[--C-:B------:R-:W-:Y:S02]  /*3a40*/  LOP3.LUT P1, RZ, R9, R5, R8.reuse, 0xf8, !PT ;  /* 0x0000000509ff7212 */ /* 0x100fe4000782f808 */
[C---:B------:R-:W-:Y:S02]  /*3a50*/  LOP3.LUT P0, RZ, R6.reuse, 0x1, RZ, 0xc0, !PT ;  /* 0x0000000106ff7812 */ /* 0x040fe4000780c0ff */
[----:B------:R-:W-:Y:S02]  /*3a60*/  LOP3.LUT P2, RZ, R6, 0x2, RZ, 0xc0, !PT ;  /* 0x0000000206ff7812 */ /* 0x000fe4000784c0ff */
[----:B------:R-:W-:Y:S02]  /*3a70*/  SHF.R.U32.HI R3, RZ, R3, R8 ;  /* 0x00000003ff037219 */ /* 0x000fe40000011608 */
[----:B------:R-:W-:-:S02]  /*3a80*/  PLOP3.LUT P0, PT, P0, P1, P2, 0xe0, 0x0 ;  /* 0x000000000000781c */ /* 0x000fc40000703c20 */
[----:B------:R-:W-:Y:S02]  /*3a90*/  LOP3.LUT P1, RZ, R2, 0x7fffff, RZ, 0xc0, !PT ;  /* 0x007fffff02ff7812 */ /* 0x000fe4000782c0ff */
[----:B------:R-:W-:-:S04]  /*3aa0*/  SEL R5, RZ, 0x1, !P0 ;  /* 0x00000001ff057807 */ /* 0x000fc80004000000 */
[----:B------:R-:W-:-:S04]  /*3ab0*/  IADD3 R5, PT, PT, -R5, RZ, RZ ;  /* 0x000000ff05057210 */ /* 0x000fc80007ffe1ff */
[----:B------:R-:W-:-:S13]  /*3ac0*/  ISETP.GE.AND P0, PT, R5, RZ, PT ;  /* 0x000000ff0500720c */ /* 0x000fda0003f06270 */
[----:B------:R-:W-:-:S04]  /*3ad0*/  @!P0 IADD3 R3, PT, PT, R3, 0x1, RZ ;  /* 0x0000000103038810 */ /* 0x000fc80007ffe0ff */
[----:B------:R-:W-:-:S04]  /*3ae0*/  @!P1 SHF.L.U32 R3, R3, 0x1, RZ ;  /* 0x0000000103039819 */ /* 0x000fc800000006ff */
[----:B------:R-:W-:Y:S01]  /*3af0*/  LOP3.LUT R3, R3, 0x80000000, R2, 0xf8, !PT ;  /* 0x8000000003037812 */ /* 0x000fe200078ef802 */
[----:B------:R-:W-:Y:S06]  /*3b00*/  BRA `(.L_x_67) ;  /* 0x0000000000047947 */ /* 0x000fec0003800000 */
.L_x_68:
[----:B------:R0:W1:Y:S02]  /*3b10*/  MUFU.RCP R3, R2 ;  /* 0x0000000200037308 */ /* 0x0000640000001000 */
.L_x_67:
[----:B------:R-:W-:-:S04]  /*3b20*/  MOV R5, 0x0 ;  /* 0x0000000000057802 */ /* 0x000fc80000000f00 */
[----:B0123--:R-:W-:Y:S05]  /*3b30*/  RET.REL.NODEC R4 `(paged_decode_attention_f16) ;  /* 0xffffffc404307950 */ /* 0x00ffea0003c3ffff */
.L_x_69:
        /* <DEDUP_REMOVED lines=12> */
.L_x_106:


//--------------------- .text.paged_decode_attention_f32 --------------------------
	.section	.text.paged_decode_attention_f32,"ax",@progbits
	.align	128
        .global         paged_decode_attention_f32
        .type           paged_decode_attention_f32,@function
        .size           paged_decode_attention_f32,(.L_x_107 - paged_decode_attention_f32)
        .other          paged_decode_attention_f32,@"STO_CUDA_ENTRY STV_DEFAULT"
paged_decode_attention_f32:
.text.paged_decode_attention_f32:
        /* <DEDUP_REMOVED lines=10> */
[----:B------:R-:W-:Y:S01]  /*00a0*/  BSSY.RECONVERGENT B0, `(.L_x_70) ;  /* 0x0000028000007945 */ /* 0x000fe20003800200 */
[----:B------:R-:W2:Y:S05]  /*00b0*/  S2R R14, SR_CgaCtaId ;  /* 0x00000000000e7919 */ /* 0x000eaa0000008800 */
[----:B------:R-:W3:Y:S08]  /*00c0*/  S2UR UR4, SR_CTAID.X ;  /* 0x00000000000479c3 */ /* 0x000ef00000002500 */
[----:B------:R-:W4:Y:S01]  /*00d0*/  LDC.64 R22, c[0x0][0x3a0] ;  /* 0x0000e800ff167b82 */ /* 0x000f220000000a00 */
[----:B0-----:R-:W-:-:S04]  /*00e0*/  IABS R9, R2 ;  /* 0x0000000200097213 */ /* 0x001fc80000000000 */
[----:B------:R-:W0:Y:S01]  /*00f0*/  I2F.RP R0, R9 ;  /* 0x0000000900007306 */ /* 0x000e220000209400 */
[----:B---3--:R-:W-:-:S05]  /*0100*/  IMAD R3, R3, UR4, RZ ;  /* 0x0000000403037c24 */ /* 0x008fca000f8e02ff */
[----:B------:R-:W-:Y:S02]  /*0110*/  IABS R8, R3 ;  /* 0x0000000300087213 */ /* 0x000fe40000000000 */
[----:B------:R-:W-:Y:S01]  /*0120*/  LOP3.LUT R3, R3, R2, RZ, 0x3c, !PT ;  /* 0x0000000203037212 */ /* 0x000fe200078e3cff */
[----:B0-----:R-:W0:Y:S02]  /*0130*/  MUFU.RCP R0, R0 ;  /* 0x0000000000007308 */ /* 0x001e240000001000 */
[----:B0-----:R-:W-:-:S06]  /*0140*/  IADD3 R6, PT, PT, R0, 0xffffffe, RZ ;  /* 0x0ffffffe00067810 */ /* 0x001fcc0007ffe0ff */
[----:B------:R0:W3:Y:S02]  /*0150*/  F2I.FTZ.U32.TRUNC.NTZ R7, R6 ;  /* 0x0000000600077305 */ /* 0x0000e4000021f000 */
[----:B0-----:R-:W-:Y:S02]  /*0160*/  HFMA2 R6, -RZ, RZ, 0, 0 ;  /* 0x00000000ff067431 */ /* 0x001fe400000001ff */
[----:B---3--:R-:W-:-:S04]  /*0170*/  IMAD.MOV R4, RZ, RZ, -R7 ;  /* 0x000000ffff047224 */ /* 0x008fc800078e0a07 */
[----:B------:R-:W-:Y:S02]  /*0180*/  IMAD R11, R4, R9, RZ ;  /* 0x00000009040b7224 */ /* 0x000fe400078e02ff */
[----:B------:R-:W1:Y:S02]  /*0190*/  LDC R4, c[0x0][0x3c0] ;  /* 0x0000f000ff047b82 */ /* 0x000e640000000800 */
[----:B------:R-:W-:-:S06]  /*01a0*/  IMAD.HI.U32 R7, R7, R11, R6 ;  /* 0x0000000b07077227 */ /* 0x000fcc00078e0006 */
[----:B------:R-:W-:-:S04]  /*01b0*/  IMAD.HI.U32 R0, R7, R8, RZ ;  /* 0x0000000807007227 */ /* 0x000fc800078e00ff */
[----:B------:R-:W-:Y:S02]  /*01c0*/  IMAD.MOV R6, RZ, RZ, -R0 ;  /* 0x000000ffff067224 */ /* 0x000fe400078e0a00 */
[----:B------:R-:W-:Y:S02]  /*01d0*/  IMAD R7, R5, R2, UR4 ;  /* 0x0000000405077e24 */ /* 0x000fe4000f8e0202 */
[----:B------:R-:W-:-:S05]  /*01e0*/  IMAD R6, R9, R6, R8 ;  /* 0x0000000609067224 */ /* 0x000fca00078e0208 */
[----:B------:R-:W-:Y:S02]  /*01f0*/  ISETP.GT.U32.AND P1, PT, R9, R6, PT ;  /* 0x000000060900720c */ /* 0x000fe40003f24070 */
[----:B-1----:R-:W-:-:S11]  /*0200*/  ISETP.GE.AND P2, PT, R18, R4, PT ;  /* 0x000000041200720c */ /* 0x002fd60003f46270 */
[----:B------:R-:W-:-:S04]  /*0210*/  @!P1 IADD3 R6, PT, PT, R6, -R9, RZ ;  /* 0x8000000906069210 */ /* 0x000fc80007ffe0ff */
[----:B------:R-:W-:Y:S01]  /*0220*/  ISETP.GE.U32.AND P0, PT, R6, R9, PT ;  /* 0x000000090600720c */ /* 0x000fe20003f06070 */
[----:B--2-4-:R-:W-:-:S12]  /*0230*/  @P2 BRA `(.L_x_71) ;  /* 0x0000000000382947 */ /* 0x014fd80003800000 */
[----:B------:R-:W0:Y:S01]  /*0240*/  S2R R11, SR_CgaCtaId ;  /* 0x00000000000b7919 */ /* 0x000e220000008800 */
[----:B------:R-:W1:Y:S01]  /*0250*/  LDC R12, c[0x0][0x360] ;  /* 0x0000d800ff0c7b82 */ /* 0x000e620000000800 */
[----:B------:R-:W-:Y:S01]  /*0260*/  MOV R6, 0x400 ;  /* 0x0000040000067802 */ /* 0x000fe20000000f00 */
[----:B------:R-:W-:-:S06]  /*0270*/  IMAD.MOV.U32 R13, RZ, RZ, R18 ;  /* 0x000000ffff0d7224 */ /* 0x000fcc00078e0012 */
[----:B------:R-:W2:Y:S01]  /*0280*/  LDC.64 R8, c[0x0][0x388] ;  /* 0x0000e200ff087b82 */ /* 0x000ea20000000a00 */
[----:B0-----:R-:W-:-:S07]  /*0290*/  LEA R6, R11, R6, 0x18 ;  /* 0x000000060b067211 */ /* 0x001fce00078ec0ff */
.L_x_72:
[----:B------:R-:W-:-:S04]  /*02a0*/  IMAD R11, R7, R4, R13 ;  /* 0x00000004070b7224 */ /* 0x000fc800078e020d */
[----:B0-2---:R-:W-:-:S06]  /*02b0*/  IMAD.WIDE R10, R11, 0x4, R8 ;  /* 0x000000040b0a7825 */ /* 0x005fcc00078e0208 */
[----:B------:R-:W2:Y:S01]  /*02c0*/  LDG.E.CONSTANT R10, desc[UR8][R10.64] ;  /* 0x000000080a0a7981 */ /* 0x000ea2000c1e9900 */
[----:B------:R-:W-:Y:S01]  /*02d0*/  LEA R15, R13, R6, 0x2 ;  /* 0x000000060d0f7211 */ /* 0x000fe200078e10ff */
[----:B-1----:R-:W-:-:S05]  /*02e0*/  IMAD.IADD R13, R12, 0x1, R13 ;  /* 0x000000010c0d7824 */ /* 0x002fca00078e020d */
[----:B------:R-:W-:Y:S01]  /*02f0*/  ISETP.GE.AND P2, PT, R13, R4, PT ;  /* 0x000000040d00720c */ /* 0x000fe20003f46270 */
[----:B--2---:R0:W-:-:S12]  /*0300*/  STS [R15], R10 ;  /* 0x0000000a0f007388 */ /* 0x0041d80000000800 */
[----:B------:R-:W-:Y:S05]  /*0310*/  @!P2 BRA `(.L_x_72) ;  /* 0xfffffffc00e0a947 */ /* 0x000fea000383ffff */
.L_x_71:
[----:B------:R-:W-:Y:S05]  /*0320*/  BSYNC.RECONVERGENT B0 ;  /* 0x0000000000007941 */ /* 0x000fea0003800200 */
.L_x_70:
[----:B------:R-:W1:Y:S01]  /*0330*/  LDCU UR4, c[0x0][0x3c4] ;  /* 0x00007880ff0477ac */ /* 0x000e620008000800 */
[----:B------:R-:W-:Y:S01]  /*0340*/  @!P1 IADD3 R0, PT, PT, R0, 0x1, RZ ;  /* 0x0000000100009810 */ /* 0x000fe20007ffe0ff */
[----:B------:R-:W-:Y:S01]  /*0350*/  BSSY.RECONVERGENT B0, `(.L_x_73) ;  /* 0x00000ce000007945 */ /* 0x000fe20003800200 */
[----:B------:R-:W-:Y:S01]  /*0360*/  BAR.SYNC.DEFER_BLOCKING 0x0 ;  /* 0x0000000000007b1d */ /* 0x000fe20000010000 */
[----:B------:R-:W-:Y:S01]  /*0370*/  ISETP.GE.AND P2, PT, R3, RZ, PT ;  /* 0x000000ff0300720c */ /* 0x000fe20003f46270 */
[----:B------:R-:W-:Y:S01]  /*0380*/  IMAD.MOV.U32 R6, RZ, RZ, -0x800000 ;  /* 0xff800000ff067424 */ /* 0x000fe200078e00ff */
[----:B------:R-:W-:Y:S01]  /*0390*/  ISETP.NE.AND P1, PT, R2, RZ, PT ;  /* 0x000000ff0200720c */ /* 0x000fe20003f25270 */
[----:B------:R-:W-:Y:S01]  /*03a0*/  @P0 VIADD R0, R0, 0x1 ;  /* 0x0000000100000836 */ /* 0x000fe20000000000 */
[----:B------:R-:W-:Y:S02]  /*03b0*/  ISETP.GE.AND P0, PT, R18, R17, PT ;  /* 0x000000111200720c */ /* 0x000fe40003f06270 */
[----:B------:R-:W-:-:S04]  /*03c0*/  MOV R3, 0x400 ;  /* 0x0000040000037802 */ /* 0x000fc80000000f00 */
[----:B------:R-:W-:-:S03]  /*03d0*/  LEA R3, R14, R3, 0x18 ;  /* 0x000000030e037211 */ /* 0x000fc600078ec0ff */
        /* <DEDUP_REMOVED lines=9> */
[C---:B------:R-:W-:Y:S01]  /*0470*/  VIADD R2, R4.reuse, 0xffffffff ;  /* 0xffffffff04027836 */ /* 0x040fe20000000000 */
[----:B------:R-:W-:Y:S01]  /*0480*/  LOP3.LUT R3, R4, 0x7, RZ, 0xc0, !PT ;  /* 0x0000000704037812 */ /* 0x000fe200078ec0ff */
[----:B-1----:R-:W-:Y:S01]  /*0490*/  IMAD.MOV.U32 R5, RZ, RZ, R18 ;  /* 0x000000ffff057224 */ /* 0x002fe200078e0012 */
[----:B------:R-:W-:Y:S02]  /*04a0*/  MOV R6, 0xff800000 ;  /* 0xff80000000067802 */ /* 0x000fe40000000f00 */
[----:B------:R-:W-:Y:S02]  /*04b0*/  ISETP.GE.U32.AND P0, PT, R2, 0xf, PT ;  /* 0x0000000f0200780c */ /* 0x000fe40003f06070 */
[C---:B------:R-:W-:Y:S02]  /*04c0*/  LOP3.LUT R2, R4.reuse, 0xf, RZ, 0xc0, !PT ;  /* 0x0000000f04027812 */ /* 0x040fe400078ec0ff */
[----:B------:R-:W-:-:S09]  /*04d0*/  LOP3.LUT R4, R4, 0x3, RZ, 0xc0, !PT ;  /* 0x0000000304047812 */ /* 0x000fd200078ec0ff */
.L_x_81:
[----:B0-----:R-:W0:Y:S01]  /*04e0*/  LDC R10, c[0x0][0x3b4] ;  /* 0x0000ed00ff0a7b82 */ /* 0x001e220000000800 */
        /* <DEDUP_REMOVED lines=11> */
[----:B------:R-:W-:-:S03]  /*05a0*/  LOP3.LUT R8, R5, R10, RZ, 0x3c, !PT ;  /* 0x0000000a05087212 */ /* 0x000fc600078e3cff */
[----:B------:R-:W-:Y:S01]  /*05b0*/  IMAD.MOV.U32 R13, RZ, RZ, R14 ;  /* 0x000000ffff0d7224 */ /* 0x000fe200078e000e */
[----:B------:R-:W-:-:S03]  /*05c0*/  ISETP.GE.AND P3, PT, R8, RZ, PT ;  /* 0x000000ff0800720c */ /* 0x000fc60003f66270 */
[----:B------:R-:W-:-:S05]  /*05d0*/  IMAD.HI.U32 R9, R9, R13, RZ ;  /* 0x0000000d09097227 */ /* 0x000fca00078e00ff */
[----:B------:R-:W-:-:S05]  /*05e0*/  IADD3 R11, PT, PT, -R9, RZ, RZ ;  /* 0x000000ff090b7210 */ /* 0x000fca0007ffe1ff */
[----:B------:R-:W-:-:S05]  /*05f0*/  IMAD R11, R12, R11, R13 ;  /* 0x0000000b0c0b7224 */ /* 0x000fca00078e020d */
[----:B------:R-:W-:-:S13]  /*0600*/  ISETP.GT.U32.AND P2, PT, R12, R11, PT ;  /* 0x0000000b0c00720c */ /* 0x000fda0003f44070 */
[----:B------:R-:W-:Y:S01]  /*0610*/  @!P2 IMAD.IADD R11, R11, 0x1, -R12 ;  /* 0x000000010b0ba824 */ /* 0x000fe200078e0a0c */
[----:B------:R-:W-:Y:S02]  /*0620*/  @!P2 IADD3 R9, PT, PT, R9, 0x1, RZ ;  /* 0x000000010909a810 */ /* 0x000fe40007ffe0ff */
[----:B------:R-:W-:Y:S02]  /*0630*/  ISETP.NE.AND P2, PT, R10, RZ, PT ;  /* 0x000000ff0a00720c */ /* 0x000fe40003f45270 */
[----:B------:R-:W-:-:S13]  /*0640*/  ISETP.GE.U32.AND P1, PT, R11, R12, PT ;  /* 0x0000000c0b00720c */ /* 0x000fda0003f26070 */
[----:B------:R-:W-:-:S05]  /*0650*/  @P1 VIADD R9, R9, 0x1 ;  /* 0x0000000109091836 */ /* 0x000fca0000000000 */
[----:B------:R-:W-:-:S05]  /*0660*/  MOV R11, R9 ;  /* 0x00000009000b7202 */ /* 0x000fca0000000f00 */
[----:B------:R-:W-:Y:S01]  /*0670*/  @!P3 IMAD.MOV R11, RZ, RZ, -R11 ;  /* 0x000000ffff0bb224 */ /* 0x000fe200078e0a0b */
[----:B------:R-:W-:-:S05]  /*0680*/  @!P2 LOP3.LUT R11, RZ, R10, RZ, 0x33, !PT ;  /* 0x0000000aff0ba212 */ /* 0x000fca00078e33ff */
[----:B------:R-:W-:-:S06]  /*0690*/  IMAD.WIDE R8, R11, 0x4, R22 ;  /* 0x000000040b087825 */ /* 0x000fcc00078e0216 */
[----:B------:R-:W2:Y:S01]  /*06a0*/  LDG.E.CONSTANT R8, desc[UR8][R8.64] ;  /* 0x0000000808087981 */ /* 0x000ea2000c1e9900 */
[----:B------:R-:W-:Y:S02]  /*06b0*/  IADD3 R11, PT, PT, -R11, RZ, RZ ;  /* 0x000000ff0b0b7210 */ /* 0x000fe40007ffe1ff */
        /* <DEDUP_REMOVED lines=8> */
[----:B------:R-:W-:Y:S01]  /*0740*/  IMAD.MOV.U32 R21, RZ, RZ, RZ ;  /* 0x000000ffff157224 */ /* 0x000fe200078e00ff */
[----:B------:R-:W-:Y:S02]  /*0750*/  MOV R15, RZ ;  /* 0x000000ff000f7202 */ /* 0x000fe40000000f00 */
[----:B-1----:R-:W-:Y:S02]  /*0760*/  LOP3.LUT R13, R14, 0x7ffffff0, RZ, 0xc0, !PT ;  /* 0x7ffffff00e0d7812 */ /* 0x002fe400078ec0ff */
[----:B0-----:R-:W-:-:S07]  /*0770*/  LEA R12, R9, R12, 0x18 ;  /* 0x0000000c090c7211 */ /* 0x001fce00078ec0ff */
.L_x_77:
[----:B------:R-:W0:Y:S01]  /*0780*/  LDC.64 R24, c[0x0][0x390] ;  /* 0x0000e400ff187b82 */ /* 0x000e220000000a00 */
[----:B------:R-:W-:-:S04]  /*0790*/  IMAD R9, R19, R14, R15 ;  /* 0x0000000e13097224 */ /* 0x000fc800078e020f */
[----:B0-----:R-:W-:-:S05]  /*07a0*/  IMAD.WIDE R24, R9, 0x4, R24 ;  /* 0x0000000409187825 */ /* 0x001fca00078e0218 */
[----:B------:R-:W2:Y:S01]  /*07b0*/  LDG.E.CONSTANT R26, desc[UR8][R24.64] ;  /* 0x00000008181a7981 */ /* 0x000ea2000c1e9900 */
[----:B------:R-:W-:-:S03]  /*07c0*/  IMAD R20, R15, 0x4, R12 ;  /* 0x000000040f147824 */ /* 0x000fc600078e020c */
[----:B------:R-:W3:Y:S04]  /*07d0*/  LDG.E.CONSTANT R27, desc[UR8][R24.64+0x4] ;  /* 0x00000408181b7981 */ /* 0x000ee8000c1e9900 */
[----:B------:R-:W2:Y:S04]  /*07e0*/  LDS.128 R8, [R20] ;  /* 0x0000000014087984 */ /* 0x000ea80000000c00 */
[----:B------:R-:W4:Y:S01]  /*07f0*/  LDG.E.CONSTANT R28, desc[UR8][R24.64+0x8] ;  /* 0x00000808181c7981 */ /* 0x000f22000c1e9900 */
[----:B--2---:R-:W-:-:S03]  /*0800*/  FFMA R26, R8, R26, R21 ;  /* 0x0000001a081a7223 */ /* 0x004fc60000000015 */
[----:B------:R-:W2:Y:S04]  /*0810*/  LDG.E.CONSTANT R8, desc[UR8][R24.64+0xc] ;  /* 0x00000c0818087981 */ /* 0x000ea8000c1e9900 */
[----:B------:R-:W5:Y:S01]  /*0820*/  LDG.E.CONSTANT R21, desc[UR8][R24.64+0x10] ;  /* 0x0000100818157981 */ /* 0x000f62000c1e9900 */
[----:B---3--:R-:W-:-:S04]  /*0830*/  FFMA R9, R9, R27, R26 ;  /* 0x0000001b09097223 */ /* 0x008fc8000000001a */
[----:B----4-:R-:W-:Y:S02]  /*0840*/  FFMA R10, R10, R28, R9 ;  /* 0x0000001c0a0a7223 */ /* 0x010fe40000000009 */
[----:B------:R-:W3:Y:S02]  /*0850*/  LDG.E.CONSTANT R28, desc[UR8][R24.64+0x18] ;  /* 0x00001808181c7981 */ /* 0x000ee4000c1e9900 */
[----:B--2---:R-:W-:Y:S02]  /*0860*/  FFMA R27, R11, R8, R10 ;  /* 0x000000080b1b7223 */ /* 0x004fe4000000000a */
[----:B------:R-:W5:Y:S02]  /*0870*/  LDS.128 R8, [R20+0x10] ;  /* 0x0000100014087984 */ /* 0x000f640000000c00 */
[----:B-----5:R-:W-:Y:S02]  /*0880*/  FFMA R26, R8, R21, R27 ;  /* 0x00000015081a7223 */ /* 0x020fe4000000001b */
[----:B------:R-:W2:Y:S04]  /*0890*/  LDG.E.CONSTANT R27, desc[UR8][R24.64+0x14] ;  /* 0x00001408181b7981 */ /* 0x000ea8000c1e9900 */
[----:B------:R-:W4:Y:S04]  /*08a0*/  LDG.E.CONSTANT R8, desc[UR8][R24.64+0x1c] ;  /* 0x00001c0818087981 */ /* 0x000f28000c1e9900 */
[----:B------:R-:W5:Y:S01]  /*08b0*/  LDG.E.CONSTANT R21, desc[UR8][R24.64+0x20] ;  /* 0x0000200818157981 */ /* 0x000f62000c1e9900 */
[----:B--2---:R-:W-:-:S04]  /*08c0*/  FFMA R9, R9, R27, R26 ;  /* 0x0000001b09097223 */ /* 0x004fc8000000001a */
[----:B---3--:R-:W-:Y:S02]  /*08d0*/  FFMA R10, R10, R28, R9 ;  /* 0x0000001c0a0a7223 */ /* 0x008fe40000000009 */
[----:B------:R-:W2:Y:S02]  /*08e0*/  LDG.E.CONSTANT R28, desc[UR8][R24.64+0x28] ;  /* 0x00002808181c7981 */ /* 0x000ea4000c1e9900 */
[----:B----4-:R-:W-:Y:S02]  /*08f0*/  FFMA R27, R11, R8, R10 ;  /* 0x000000080b1b7223 */ /* 0x010fe4000000000a */
[----:B------:R-:W5:Y:S02]  /*0900*/  LDS.128 R8, [R20+0x20] ;  /* 0x0000200014087984 */ /* 0x000f640000000c00 */
[----:B-----5:R-:W-:Y:S02]  /*0910*/  FFMA R26, R8, R21, R27 ;  /* 0x00000015081a7223 */ /* 0x020fe4000000001b */
[----:B------:R-:W3:Y:S04]  /*0920*/  LDG.E.CONSTANT R27, desc[UR8][R24.64+0x24] ;  /* 0x00002408181b7981 */ /* 0x000ee8000c1e9900 */
[----:B------:R-:W4:Y:S04]  /*0930*/  LDG.E.CONSTANT R8, desc[UR8][R24.64+0x2c] ;  /* 0x00002c0818087981 */ /* 0x000f28000c1e9900 */
[----:B------:R-:W5:Y:S01]  /*0940*/  LDG.E.CONSTANT R21, desc[UR8][R24.64+0x30] ;  /* 0x0000300818157981 */ /* 0x000f62000c1e9900 */
[----:B---3--:R-:W-:-:S03]  /*0950*/  FFMA R9, R9, R27, R26 ;  /* 0x0000001b09097223 */ /* 0x008fc6000000001a */
[----:B------:R-:W3:Y:S01]  /*0960*/  LDG.E.CONSTANT R26, desc[UR8][R24.64+0x34] ;  /* 0x00003408181a7981 */ /* 0x000ee2000c1e9900 */
[----:B--2---:R-:W-:-:S04]  /*0970*/  FFMA R10, R10, R28, R9 ;  /* 0x0000001c0a0a7223 */ /* 0x004fc80000000009 */
[----:B----4-:R-:W-:Y:S02]  /*0980*/  FFMA R27, R11, R8, R10 ;  /* 0x000000080b1b7223 */ /* 0x010fe4000000000a */
[----:B------:R-:W5:Y:S02]  /*0990*/  LDS.128 R8, [R20+0x30] ;  /* 0x0000300014087984 */ /* 0x000f640000000c00 */
[----:B-----5:R-:W-:Y:S02]  /*09a0*/  FFMA R8, R8, R21, R27 ;  /* 0x0000001508087223 */ /* 0x020fe4000000001b */
[----:B------:R-:W2:Y:S04]  /*09b0*/  LDG.E.CONSTANT R21, desc[UR8][R24.64+0x38] ;  /* 0x0000380818157981 */ /* 0x000ea8000c1e9900 */
[----:B------:R-:W4:Y:S01]  /*09c0*/  LDG.E.CONSTANT R27, desc[UR8][R24.64+0x3c] ;  /* 0x00003c08181b7981 */ /* 0x000f22000c1e9900 */
[----:B------:R-:W-:-:S04]  /*09d0*/  IADD3 R15, PT, PT, R15, 0x10, RZ ;  /* 0x000000100f0f7810 */ /* 0x000fc80007ffe0ff */
[----:B------:R-:W-:Y:S01]  /*09e0*/  ISETP.NE.AND P1, PT, R15, R13, PT ;  /* 0x0000000d0f00720c */ /* 0x000fe20003f25270 */
[----:B---3--:R-:W-:-:S04]  /*09f0*/  FFMA R9, R9, R26, R8 ;  /* 0x0000001a09097223 */ /* 0x008fc80000000008 */
[----:B--2---:R-:W-:-:S04]  /*0a00*/  FFMA R10, R10, R21, R9 ;  /* 0x000000150a0a7223 */ /* 0x004fc80000000009 */
[----:B----4-:R-:W-:-:S04]  /*0a10*/  FFMA R21, R11, R27, R10 ;  /* 0x0000001b0b157223 */ /* 0x010fc8000000000a */
[----:B------:R-:W-:Y:S05]  /*0a20*/  @P1 BRA `(.L_x_77) ;  /* 0xfffffffc00541947 */ /* 0x000fea000383ffff */
[----:B------:R-:W-:-:S07]  /*0a30*/  IMAD.MOV.U32 R20, RZ, RZ, R13 ;  /* 0x000000ffff147224 */ /* 0x000fce00078e000d */
.L_x_76:
[----:B------:R-:W-:-:S13]  /*0a40*/  ISETP.NE.AND P1, PT, R2, RZ, PT ;  /* 0x000000ff0200720c */ /* 0x000fda0003f25270 */
        /* <DEDUP_REMOVED lines=9> */
[----:B------:R-:W2:Y:S04]  /*0ae0*/  LDG.E.CONSTANT R12, desc[UR8][R24.64] ;  /* 0x00000008180c7981 */ /* 0x000ea8000c1e9900 */
[----:B------:R-:W3:Y:S01]  /*0af0*/  LDG.E.CONSTANT R15, desc[UR8][R24.64+0x4] ;  /* 0x00000408180f7981 */ /* 0x000ee2000c1e9900 */
[----:B------:R-:W0:Y:S01]  /*0b00*/  S2UR UR5, SR_CgaCtaId ;  /* 0x00000000000579c3 */ /* 0x000e220000008800 */
[----:B------:R-:W-:Y:S02]  /*0b10*/  UMOV UR4, 0x400 ;  /* 0x0000040000047882 */ /* 0x000fe40000000000 */
[----:B------:R-:W4:Y:S04]  /*0b20*/  LDG.E.CONSTANT R13, desc[UR8][R24.64+0x8] ;  /* 0x00000808180d7981 */ /* 0x000f28000c1e9900 */
[----:B------:R-:W5:Y:S04]  /*0b30*/  LDG.E.CONSTANT R26, desc[UR8][R24.64+0xc] ;  /* 0x00000c08181a7981 */ /* 0x000f68000c1e9900 */
[----:B------:R-:W5:Y:S01]  /*0b40*/  LDG.E.CONSTANT R28, desc[UR8][R24.64+0x1c] ;  /* 0x00001c08181c7981 */ /* 0x000f62000c1e9900 */
[----:B0-----:R-:W-:-:S06]  /*0b50*/  ULEA UR4, UR5, UR4, 0x18 ;  /* 0x0000000405047291 */ /* 0x001fcc000f8ec0ff */
[----:B------:R-:W-:-:S05]  /*0b60*/  LEA R27, R20, UR4, 0x2 ;  /* 0x00000004141b7c11 */ /* 0x000fca000f8e10ff */
[----:B------:R-:W2:Y:S02]  /*0b70*/  LDS.128 R8, [R27] ;  /* 0x000000001b087984 */ /* 0x000ea40000000c00 */
[----:B--2---:R-:W-:Y:S02]  /*0b80*/  FFMA R8, R8, R12, R21 ;  /* 0x0000000c08087223 */ /* 0x004fe40000000015 */
[----:B------:R-:W2:Y:S02]  /*0b90*/  LDG.E.CONSTANT R21, desc[UR8][R24.64+0x10] ;  /* 0x0000100818157981 */ /* 0x000ea4000c1e9900 */
[----:B---3--:R-:W-:Y:S02]  /*0ba0*/  FFMA R12, R15, R9, R8 ;  /* 0x000000090f0c7223 */ /* 0x008fe40000000008 */
[----:B------:R-:W3:Y:S04]  /*0bb0*/  LDG.E.CONSTANT R8, desc[UR8][R24.64+0x14] ;  /* 0x0000140818087981 */ /* 0x000ee8000c1e9900 */
[----:B------:R-:W3:Y:S01]  /*0bc0*/  LDG.E.CONSTANT R9, desc[UR8][R24.64+0x18] ;  /* 0x0000180818097981 */ /* 0x000ee2000c1e9900 */
[----:B----4-:R-:W-:-:S03]  /*0bd0*/  FFMA R29, R13, R10, R12 ;  /* 0x0000000a0d1d7223 */ /* 0x010fc6000000000c */
[----:B------:R-:W2:Y:S01]  /*0be0*/  LDS.128 R12, [R27+0x10] ;  /* 0x000010001b0c7984 */ /* 0x000ea20000000c00 */
[----:B-----5:R-:W-:Y:S01]  /*0bf0*/  FFMA R11, R26, R11, R29 ;  /* 0x0000000b1a0b7223 */ /* 0x020fe2000000001d */
[----:B------:R-:W-:-:S03]  /*0c00*/  VIADD R20, R20, 0x8 ;  /* 0x0000000814147836 */ /* 0x000fc60000000000 */
[----:B--2---:R-:W-:-:S04]  /*0c10*/  FFMA R11, R12, R21, R11 ;  /* 0x000000150c0b7223 */ /* 0x004fc8000000000b */
[----:B---3--:R-:W-:-:S04]  /*0c20*/  FFMA R8, R8, R13, R11 ;  /* 0x0000000d08087223 */ /* 0x008fc8000000000b */
[----:B------:R-:W-:-:S04]  /*0c30*/  FFMA R9, R9, R14, R8 ;  /* 0x0000000e09097223 */ /* 0x000fc80000000008 */
[----:B------:R-:W-:-:S07]  /*0c40*/  FFMA R21, R28, R15, R9 ;  /* 0x0000000f1c157223 */ /* 0x000fce0000000009 */
.L_x_79:
        /* <DEDUP_REMOVED lines=10> */
[----:B------:R-:W3:Y:S04]  /*0cf0*/  LDG.E.CONSTANT R15, desc[UR8][R12.64+0x4] ;  /* 0x000004080c0f7981 */ /* 0x000ee8000c1e9900 */
[----:B------:R-:W4:Y:S04]  /*0d00*/  LDG.E.CONSTANT R24, desc[UR8][R12.64+0x8] ;  /* 0x000008080c187981 */ /* 0x000f28000c1e9900 */
[----:B------:R-:W5:Y:S01]  /*0d10*/  LDG.E.CONSTANT R25, desc[UR8][R12.64+0xc] ;  /* 0x00000c080c197981 */ /* 0x000f62000c1e9900 */
[----:B------:R-:W0:Y:S01]  /*0d20*/  S2UR UR5, SR_CgaCtaId ;  /* 0x00000000000579c3 */ /* 0x000e220000008800 */
[----:B------:R-:W-:-:S02]  /*0d30*/  UMOV UR4, 0x400 ;  /* 0x0000040000047882 */ /* 0x000fc40000000000 */
[----:B0-----:R-:W-:-:S06]  /*0d40*/  ULEA UR4, UR5, UR4, 0x18 ;  /* 0x0000000405047291 */ /* 0x001fcc000f8ec0ff */
[C---:B------:R-:W-:Y:S01]  /*0d50*/  LEA R8, R20.reuse, UR4, 0x2 ;  /* 0x0000000414087c11 */ /* 0x040fe2000f8e10ff */
[----:B------:R-:W-:-:S05]  /*0d60*/  VIADD R20, R20, 0x4 ;  /* 0x0000000414147836 */ /* 0x000fca0000000000 */
[----:B------:R-:W2:Y:S02]  /*0d70*/  LDS.128 R8, [R8] ;  /* 0x0000000008087984 */ /* 0x000ea40000000c00 */
[----:B--2---:R-:W-:-:S04]  /*0d80*/  FFMA R14, R8, R14, R21 ;  /* 0x0000000e080e7223 */ /* 0x004fc80000000015 */
[----:B---3--:R-:W-:-:S04]  /*0d90*/  FFMA R9, R15, R9, R14 ;  /* 0x000000090f097223 */ /* 0x008fc8000000000e */
[----:B----4-:R-:W-:-:S04]  /*0da0*/  FFMA R10, R24, R10, R9 ;  /* 0x0000000a180a7223 */ /* 0x010fc80000000009 */
[----:B-----5:R-:W-:-:S07]  /*0db0*/  FFMA R21, R25, R11, R10 ;  /* 0x0000000b19157223 */ /* 0x020fce000000000a */
.L_x_80:
[----:B------:R-:W-:Y:S05]  /*0dc0*/  @!P2 BRA `(.L_x_78) ;  /* 0x000000000048a947 */ /* 0x000fea0003800000 */
[----:B------:R-:W0:Y:S01]  /*0dd0*/  LDC.64 R12, c[0x0][0x390] ;  /* 0x0000e400ff0c7b82 */ /* 0x000e220000000a00 */
[----:B------:R-:W1:Y:S02]  /*0de0*/  LDCU UR4, c[0x0][0x3c0] ;  /* 0x00007800ff0477ac */ /* 0x000e640008000800 */
[----:B-1----:R-:W-:-:S04]  /*0df0*/  IMAD R19, R19, UR4, R20 ;  /* 0x0000000413137c24 */ /* 0x002fc8000f8e0214 */
[----:B0-----:R-:W-:-:S05]  /*0e00*/  IMAD.WIDE R12, R19, 0x4, R12 ;  /* 0x00000004130c7825 */ /* 0x001fca00078e020c */
[----:B------:R-:W2:Y:S01]  /*0e10*/  LDG.E.CONSTANT R14, desc[UR8][R12.64] ;  /* 0x000000080c0e7981 */ /* 0x000ea2000c1e9900 */
[----:B------:R-:W0:Y:S01]  /*0e20*/  S2UR UR5, SR_CgaCtaId ;  /* 0x00000000000579c3 */ /* 0x000e220000008800 */
[----:B------:R-:W-:Y:S01]  /*0e30*/  UMOV UR4, 0x400 ;  /* 0x0000040000047882 */ /* 0x000fe20000000000 */
[----:B------:R-:W-:Y:S01]  /*0e40*/  ISETP.NE.AND P1, PT, R4, 0x1, PT ;  /* 0x000000010400780c */ /* 0x000fe20003f25270 */
[----:B0-----:R-:W-:-:S06]  /*0e50*/  ULEA UR4, UR5, UR4, 0x18 ;  /* 0x0000000405047291 */ /* 0x001fcc000f8ec0ff */
[----:B------:R-:W-:-:S06]  /*0e60*/  LEA R8, R20, UR4, 0x2 ;  /* 0x0000000414087c11 */ /* 0x000fcc000f8e10ff */
[----:B------:R-:W2:Y:S02]  /*0e70*/  LDS.128 R8, [R8] ;  /* 0x0000000008087984 */ /* 0x000ea40000000c00 */
[----:B--2---:R-:W-:Y:S01]  /*0e80*/  FFMA R21, R8, R14, R21 ;  /* 0x0000000e08157223 */ /* 0x004fe20000000015 */
[----:B------:R-:W-:Y:S06]  /*0e90*/  @!P1 BRA `(.L_x_78) ;  /* 0x0000000000149947 */ /* 0x000fec0003800000 */
[----:B------:R-:W-:Y:S01]  /*0ea0*/  ISETP.NE.AND P1, PT, R4, 0x2, PT ;  /* 0x000000020400780c */ /* 0x000fe20003f25270 */
[----:B------:R-:W2:-:S12]  /*0eb0*/  LDG.E.CONSTANT R8, desc[UR8][R12.64+0x4] ;  /* 0x000004080c087981 */ /* 0x000e98000c1e9900 */
[----:B------:R-:W3:Y:S01]  /*0ec0*/  @P1 LDG.E.CONSTANT R14, desc[UR8][R12.64+0x8] ;  /* 0x000008080c0e1981 */ /* 0x000ee2000c1e9900 */
[----:B--2---:R-:W-:-:S04]  /*0ed0*/  FFMA R21, R8, R9, R21 ;  /* 0x0000000908157223 */ /* 0x004fc80000000015 */
[----:B---3--:R-:W-:-:S07]  /*0ee0*/  @P1 FFMA R21, R14, R10, R21 ;  /* 0x0000000a0e151223 */ /* 0x008fce0000000015 */
.L_x_78:
        /* <DEDUP_REMOVED lines=10> */
.L_x_75:
[----:B------:R-:W2:Y:S01]  /*0f90*/  LDCU UR4, c[0x0][0x3b0] ;  /* 0x00007600ff0477ac */ /* 0x000ea20008000800 */
[----:B------:R-:W-:Y:S01]  /*0fa0*/  MOV R6, 0xff800000 ;  /* 0xff80000000067802 */ /* 0x000fe20000000f00 */
[----:B------:R-:W-:Y:S02]  /*0fb0*/  IMAD.MOV.U32 R2, RZ, RZ, R18 ;  /* 0x000000ffff027224 */ /* 0x000fe400078e0012 */
[----:B--2---:R-:W-:-:S07]  /*0fc0*/  FMUL R3, RZ, UR4 ;  /* 0x00000004ff037c20 */ /* 0x004fce0008400000 */
.L_x_82:
[----:B------:R-:W-:Y:S01]  /*0fd0*/  LEA R4, R2, R16, 0x2 ;  /* 0x0000001002047211 */ /* 0x000fe200078e10ff */
[----:B-1----:R-:W-:Y:S01]  /*0fe0*/  IMAD.IADD R2, R5, 0x1, R2 ;  /* 0x0000000105027824 */ /* 0x002fe200078e0202 */
[----:B------:R-:W-:-:S03]  /*0ff0*/  FMNMX R6, R3, R6, !PT ;  /* 0x0000000603067209 */ /* 0x000fc60007800000 */
[----:B------:R2:W-:Y:S01]  /*1000*/  STS [R4], R3 ;  /* 0x0000000304007388 */ /* 0x0005e20000000800 */
[----:B------:R-:W-:-:S13]  /*1010*/  ISETP.GE.AND P0, PT, R2, R17, PT ;  /* 0x000000110200720c */ /* 0x000fda0003f06270 */
[----:B--2---:R-:W-:Y:S05]  /*1020*/  @!P0 BRA `(.L_x_82) ;  /* 0xfffffffc00e88947 */ /* 0x004fea000383ffff */
.L_x_74:
[----:B------:R-:W-:Y:S05]  /*1030*/  BSYNC.RECONVERGENT B0 ;  /* 0x0000000000007941 */ /* 0x000fea0003800200 */
.L_x_73:
        /* <DEDUP_REMOVED lines=10> */
.L_x_84:
[----:B0-----:R-:W-:-:S04]  /*10e0*/  SHF.R.U32.HI R10, RZ, 0x1, R4 ;  /* 0x00000001ff0a7819 */ /* 0x001fc80000011604 */
[----:B------:R-:W-:-:S13]  /*10f0*/  ISETP.GE.U32.AND P0, PT, R18, R10, PT ;  /* 0x0000000a1200720c */ /* 0x000fda0003f06070 */
[----:B------:R-:W-:Y:S01]  /*1100*/  @!P0 LEA R8, R10, R3, 0x2 ;  /* 0x000000030a088211 */ /* 0x000fe200078e10ff */
[----:B------:R-:W-:Y:S04]  /*1110*/  @!P0 LDS R6, [R3] ;  /* 0x0000000003068984 */ /* 0x000fe80000000800 */
[----:B------:R-:W0:Y:S02]  /*1120*/  @!P0 LDS R9, [R8] ;  /* 0x0000000008098984 */ /* 0x000e240000000800 */
[----:B0-----:R-:W-:-:S05]  /*1130*/  @!P0 FMNMX R6, R6, R9, !PT ;  /* 0x0000000906068209 */ /* 0x001fca0007800000 */
[----:B------:R1:W-:Y:S01]  /*1140*/  @!P0 STS [R3], R6 ;  /* 0x0000000603008388 */ /* 0x0003e20000000800 */
[----:B------:R-:W-:Y:S01]  /*1150*/  BAR.SYNC.DEFER_BLOCKING 0x0 ;  /* 0x0000000000007b1d */ /* 0x000fe20000010000 */
[----:B------:R-:W-:Y:S01]  /*1160*/  ISETP.GT.U32.AND P0, PT, R4, 0x3, PT ;  /* 0x000000030400780c */ /* 0x000fe20003f04070 */
[----:B------:R-:W-:-:S12]  /*1170*/  IMAD.MOV.U32 R4, RZ, RZ, R10 ;  /* 0x000000ffff047224 */ /* 0x000fd800078e000a */
[----:B-1----:R-:W-:Y:S05]  /*1180*/  @P0 BRA `(.L_x_84) ;  /* 0xfffffffc00d40947 */ /* 0x002fea000383ffff */
.L_x_83:
        /* <DEDUP_REMOVED lines=8> */
.L_x_87:
[C---:B-1----:R-:W-:Y:S02]  /*1210*/  LEA R8, R6.reuse, R16, 0x2 ;  /* 0x0000001006087211 */ /* 0x042fe400078e10ff */
[----:B------:R-:W-:-:S03]  /*1220*/  IADD3 R6, PT, PT, R6, UR7, RZ ;  /* 0x0000000706067c10 */ /* 0x000fc6000fffe0ff */
[----:B------:R-:W2:Y:S01]  /*1230*/  LDS R9, [R8] ;  /* 0x0000000008097984 */ /* 0x000ea20000000800 */
[----:B------:R-:W-:Y:S01]  /*1240*/  ISETP.GE.AND P0, PT, R6, R17, PT ;  /* 0x000000110600720c */ /* 0x000fe20003f06270 */
[----:B--2---:R-:W-:-:S04]  /*1250*/  FADD R9, -R4, R9 ;  /* 0x0000000904097221 */ /* 0x004fc80000000100 */
[----:B0-----:R-:W-:-:S04]  /*1260*/  FFMA.SAT R10, R9, R14, 0.5 ;  /* 0x3f000000090a7423 */ /* 0x001fc8000000200e */
[----:B------:R-:W-:-:S04]  /*1270*/  FFMA.RM R10, R10, R11, 12582913 ;  /* 0x4b4000010a0a7423 */ /* 0x000fc8000000400b */
[C---:B------:R-:W-:Y:S01]  /*1280*/  FADD R12, R10.reuse, -12583039 ;  /* 0xcb40007f0a0c7421 */ /* 0x040fe20000000000 */
        /* <DEDUP_REMOVED lines=8> */
.L_x_86:
[----:B------:R-:W-:Y:S05]  /*1310*/  BSYNC.RECONVERGENT B0 ;  /* 0x0000000000007941 */ /* 0x000fea0003800200 */
.L_x_85:
[----:B------:R3:W-:Y:S01]  /*1320*/  STS [R3], R2 ;  /* 0x0000000203007388 */ /* 0x0007e20000000800 */
[----:B------:R-:W-:Y:S01]  /*1330*/  UISETP.GE.U32.AND UP0, UPT, UR7, 0x2, UPT ;  /* 0x000000020700788c */ /* 0x000fe2000bf06070 */
[----:B------:R-:W-:Y:S08]  /*1340*/  BAR.SYNC.DEFER_BLOCKING 0x0 ;  /* 0x0000000000007b1d */ /* 0x000ff00000010000 */
[----:B---3--:R-:W-:Y:S05]  /*1350*/  BRA.U !UP0, `(.L_x_88) ;  /* 0x0000000108307547 */ /* 0x008fea000b800000 */
[----:B------:R-:W-:-:S07]  /*1360*/  IMAD.U32 R2, RZ, RZ, UR7 ;  /* 0x00000007ff027e24 */ /* 0x000fce000f8e00ff */
.L_x_89:
        /* <DEDUP_REMOVED lines=11> */
.L_x_88:
        /* <DEDUP_REMOVED lines=10> */
[----:B01----:R-:W-:Y:S05]  /*14c0*/  CALL.REL.NOINC `($__internal_2_$__cuda_sm20_rcp_rn_f32_slowpath) ;  /* 0x0000002000107944 */ /* 0x003fea0003c00000 */
[----:B------:R-:W-:Y:S05]  /*14d0*/  BRA `(.L_x_93) ;  /* 0x0000000000107947 */ /* 0x000fea0003800000 */
.L_x_92:
[----:B------:R-:W2:Y:S02]  /*14e0*/  MUFU.RCP R3, R2 ;  /* 0x0000000200037308 */ /* 0x000ea40000001000 */
[----:B--2---:R-:W-:-:S04]  /*14f0*/  FFMA R4, R2, R3, -1 ;  /* 0xbf80000002047423 */ /* 0x004fc80000000003 */
[----:B------:R-:W-:-:S04]  /*1500*/  FADD.FTZ R4, -R4, -RZ ;  /* 0x800000ff04047221 */ /* 0x000fc80000010100 */
[----:B------:R-:W-:-:S07]  /*1510*/  FFMA R3, R3, R4, R3 ;  /* 0x0000000403037223 */ /* 0x000fce0000000003 */
.L_x_93:
[----:B------:R-:W-:-:S07]  /*1520*/  IMAD.MOV.U32 R2, RZ, RZ, R18 ;  /* 0x000000ffff027224 */ /* 0x000fce00078e0012 */
.L_x_94:
[C---:B---3--:R-:W-:Y:S01]  /*1530*/  LEA R4, R2.reuse, R16, 0x2 ;  /* 0x0000001002047211 */ /* 0x048fe200078e10ff */
[----:B------:R-:W-:-:S04]  /*1540*/  VIADD R2, R2, UR7 ;  /* 0x0000000702027c36 */ /* 0x000fc80008000000 */
[----:B------:R-:W2:Y:S01]  /*1550*/  LDS R6, [R4] ;  /* 0x0000000004067984 */ /* 0x000ea20000000800 */
[----:B------:R-:W-:Y:S01]  /*1560*/  ISETP.GE.AND P0, PT, R2, R17, PT ;  /* 0x000000110200720c */ /* 0x000fe20003f06270 */
[----:B--2---:R-:W-:-:S05]  /*1570*/  FMUL R5, R6, R3 ;  /* 0x0000000306057220 */ /* 0x004fca0000400000 */
[----:B------:R3:W-:Y:S07]  /*1580*/  STS [R4], R5 ;  /* 0x0000000504007388 */ /* 0x0007ee0000000800 */
[----:B------:R-:W-:Y:S05]  /*1590*/  @!P0 BRA `(.L_x_94) ;  /* 0xfffffffc00e48947 */ /* 0x000fea000383ffff */
.L_x_91:
[----:B------:R-:W-:Y:S05]  /*15a0*/  BSYNC.RECONVERGENT B0 ;  /* 0x0000000000007941 */ /* 0x000fea0003800200 */
.L_x_90:
        /* <DEDUP_REMOVED lines=16> */
.L_x_100:
        /* <DEDUP_REMOVED lines=11> */
[----:B0-----:R-:W0:Y:S01]  /*1760*/  LDC.64 R10, c[0x0][0x398] ;  /* 0x0000e600ff0a7b82 */ /* 0x001e220000000a00 */
[----:B--2---:R-:W-:-:S04]  /*1770*/  IABS R6, R5 ;  /* 0x0000000500067213 */ /* 0x004fc80000000000 */
[----:B------:R-:W2:Y:S08]  /*1780*/  I2F.RP R5, R6 ;  /* 0x0000000600057306 */ /* 0x000eb00000209400 */
[----:B--2---:R-:W2:Y:S02]  /*1790*/  MUFU.RCP R5, R5 ;  /* 0x0000000500057308 */ /* 0x004ea40000001000 */
[----:B--2---:R-:W-:Y:S01]  /*17a0*/  IADD3 R12, PT, PT, R5, 0xffffffe, RZ ;  /* 0x0ffffffe050c7810 */ /* 0x004fe20007ffe0ff */
[----:B------:R-:W-:-:S05]  /*17b0*/  IMAD.U32 R5, RZ, RZ, UR4 ;  /* 0x00000004ff057e24 */ /* 0x000fca000f8e00ff */
[----:B------:R2:W4:Y:S02]  /*17c0*/  F2I.FTZ.U32.TRUNC.NTZ R13, R12 ;  /* 0x0000000c000d7305 */ /* 0x000524000021f000 */
[----:B--2---:R-:W-:Y:S02]  /*17d0*/  HFMA2 R12, -RZ, RZ, 0, 0 ;  /* 0x00000000ff0c7431 */ /* 0x004fe400000001ff */
[----:B----4-:R-:W-:-:S04]  /*17e0*/  IMAD.MOV R9, RZ, RZ, -R13 ;  /* 0x000000ffff097224 */ /* 0x010fc800078e0a0d */
[----:B------:R-:W-:-:S04]  /*17f0*/  IMAD R9, R9, R6, RZ ;  /* 0x0000000609097224 */ /* 0x000fc800078e02ff */
[----:B01----:R-:W-:-:S07]  /*1800*/  IMAD.HI.U32 R9, R13, R9, R12 ;  /* 0x000000090d097227 */ /* 0x003fce00078e000c */
.L_x_97:
        /* <DEDUP_REMOVED lines=56> */
[----:B------:R1:W3:Y:S01]  /*1b90*/  LDG.E.CONSTANT R24, desc[UR8][R14.64] ;  /* 0x000000080e187981 */ /* 0x0002e2000c1e9900 */
        /* <DEDUP_REMOVED lines=8> */
[----:B------:R-:W3:Y:S05]  /*1c20*/  LDS R28, [R5+-0x10] ;  /* 0xfffff000051c7984 */ /* 0x000eea0000000800 */
        /* <DEDUP_REMOVED lines=11> */
[----:B------:R0:W2:Y:S01]  /*1ce0*/  LDG.E.CONSTANT R14, desc[UR8][R14.64] ;  /* 0x000000080e0e7981 */ /* 0x0000a2000c1e9900 */
[----:B----4-:R-:W-:-:S04]  /*1cf0*/  IMAD R25, R13, R8, R25 ;  /* 0x000000080d197224 */ /* 0x010fc800078e0219 */
[----:B------:R-:W-:-:S04]  /*1d00*/  IMAD R25, R25, UR6, R0 ;  /* 0x0000000619197c24 */ /* 0x000fc8000f8e0200 */
[----:B------:R-:W-:-:S04]  /*1d10*/  IMAD R25, R25, UR10, R18 ;  /* 0x0000000a19197c24 */ /* 0x000fc8000f8e0212 */
[----:B------:R-:W-:-:S05]  /*1d20*/  IMAD.WIDE R12, R25, 0x4, R10 ;  /* 0x00000004190c7825 */ /* 0x000fca00078e020a */
[----:B------:R1:W4:Y:S01]  /*1d30*/  LDG.E.CONSTANT R26, desc[UR8][R12.64] ;  /* 0x000000080c1a7981 */ /* 0x000322000c1e9900 */
[----:B------:R-:W-:Y:S01]  /*1d40*/  IADD3 R25, PT, PT, R19, 0x3, RZ ;  /* 0x0000000313197810 */ /* 0x000fe20007ffe0ff */
[----:B---3--:R-:W-:-:S03]  /*1d50*/  FFMA R21, R28, R24, R21 ;  /* 0x000000181c157223 */ /* 0x008fc60000000015 */
[----:B------:R-:W-:-:S05]  /*1d60*/  IABS R27, R25 ;  /* 0x00000019001b7213 */ /* 0x000fca0000000000 */
[----:B0-----:R-:W-:Y:S01]  /*1d70*/  IMAD.HI.U32 R15, R9, R27, RZ ;  /* 0x0000001b090f7227 */ /* 0x001fe200078e00ff */
[----:B-1----:R-:W-:-:S03]  /*1d80*/  LOP3.LUT R12, R25, R8, RZ, 0x3c, !PT ;  /* 0x00000008190c7212 */ /* 0x002fc600078e3cff */
[----:B------:R-:W-:Y:S01]  /*1d90*/  IMAD.MOV R24, RZ, RZ, -R15 ;  /* 0x000000ffff187224 */ /* 0x000fe200078e0a0f */
[----:B------:R-:W-:-:S03]  /*1da0*/  ISETP.GE.AND P4, PT, R12, RZ, PT ;  /* 0x000000ff0c00720c */ /* 0x000fc60003f86270 */
[----:B------:R-:W-:Y:S02]  /*1db0*/  IMAD R27, R20, R24, R27 ;  /* 0x00000018141b7224 */ /* 0x000fe400078e021b */
[----:B------:R-:W2:Y:S03]  /*1dc0*/  LDS R24, [R5+-0xc] ;  /* 0xfffff40005187984 */ /* 0x000ea60000000800 */
[----:B------:R-:W-:-:S13]  /*1dd0*/  ISETP.GT.U32.AND P3, PT, R6, R27, PT ;  /* 0x0000001b0600720c */ /* 0x000fda0003f64070 */
[----:B------:R-:W-:Y:S01]  /*1de0*/  @!P3 IADD3 R27, PT, PT, R27, -R20, RZ ;  /* 0x800000141b1bb210 */ /* 0x000fe20007ffe0ff */
[----:B------:R-:W-:-:S03]  /*1df0*/  @!P3 VIADD R15, R15, 0x1 ;  /* 0x000000010f0fb836 */ /* 0x000fc60000000000 */
[----:B------:R-:W-:-:S13]  /*1e00*/  ISETP.GE.U32.AND P2, PT, R27, R6, PT ;  /* 0x000000061b00720c */ /* 0x000fda0003f46070 */
[----:B------:R-:W-:-:S05]  /*1e10*/  @P2 IADD3 R15, PT, PT, R15, 0x1, RZ ;  /* 0x000000010f0f2810 */ /* 0x000fca0007ffe0ff */
[----:B------:R-:W-:-:S05]  /*1e20*/  @!P4 IMAD.MOV R15, RZ, RZ, -R15 ;  /* 0x000000ffff0fc224 */ /* 0x000fca00078e0a0f */
[----:B------:R-:W-:Y:S02]  /*1e30*/  SEL R27, R16, R15, !P1 ;  /* 0x0000000f101b7207 */ /* 0x000fe40004800000 */
[----:B------:R-:W-:-:S03]  /*1e40*/  IADD3 R29, PT, PT, R19, 0x4, RZ ;  /* 0x00000004131d7810 */ /* 0x000fc60007ffe0ff */
[----:B------:R-:W-:-:S04]  /*1e50*/  IMAD.WIDE R12, R27, 0x4, R22 ;  /* 0x000000041b0c7825 */ /* 0x000fc800078e0216 */
[----:B--2---:R-:W-:Y:S02]  /*1e60*/  FFMA R28, R24, R14, R21 ;  /* 0x0000000e181c7223 */ /* 0x004fe40000000015 */
[----:B------:R-:W4:Y:S01]  /*1e70*/  LDS R21, [R5+-0x8] ;  /* 0xfffff80005157984 */ /* 0x000f220000000800 */
[----:B------:R-:W-:-:S03]  /*1e80*/  IABS R24, R29 ;  /* 0x0000001d00187213 */ /* 0x000fc60000000000 */
[----:B------:R0:W2:Y:S02]  /*1e90*/  LDG.E.CONSTANT R14, desc[UR8][R12.64] ;  /* 0x000000080c0e7981 */ /* 0x0000a4000c1e9900 */
[----:B------:R-:W-:Y:S01]  /*1ea0*/  IMAD.HI.U32 R15, R9, R24, RZ ;  /* 0x00000018090f7227 */ /* 0x000fe200078e00ff */
[----:B0-----:R-:W-:-:S04]  /*1eb0*/  LOP3.LUT R12, R29, R8, RZ, 0x3c, !PT ;  /* 0x000000081d0c7212 */ /* 0x001fc800078e3cff */
[----:B------:R-:W-:Y:S01]  /*1ec0*/  ISETP.GE.AND P4, PT, R12, RZ, PT ;  /* 0x000000ff0c00720c */ /* 0x000fe20003f86270 */
[----:B----4-:R-:W-:Y:S01]  /*1ed0*/  FFMA R21, R21, R26, R28 ;  /* 0x0000001a15157223 */ /* 0x010fe2000000001c */
[----:B------:R-:W-:-:S04]  /*1ee0*/  IMAD.MOV R26, RZ, RZ, -R15 ;  /* 0x000000ffff1a7224 */ /* 0x000fc800078e0a0f */
[----:B------:R-:W-:-:S05]  /*1ef0*/  IMAD R24, R20, R26, R24 ;  /* 0x0000001a14187224 */ /* 0x000fca00078e0218 */
[----:B------:R-:W-:-:S13]  /*1f00*/  ISETP.GT.U32.AND P3, PT, R6, R24, PT ;  /* 0x000000180600720c */ /* 0x000fda0003f64070 */
[----:B------:R-:W-:Y:S01]  /*1f10*/  @!P3 IADD3 R24, PT, PT, R24, -R20, RZ ;  /* 0x800000141818b210 */ /* 0x000fe20007ffe0ff */
[----:B------:R-:W-:-:S03]  /*1f20*/  @!P3 VIADD R15, R15, 0x1 ;  /* 0x000000010f0fb836 */ /* 0x000fc60000000000 */
[----:B------:R-:W-:-:S13]  /*1f30*/  ISETP.GE.U32.AND P2, PT, R24, R6, PT ;  /* 0x000000061800720c */ /* 0x000fda0003f46070 */
[----:B------:R-:W-:-:S05]  /*1f40*/  @P2 IADD3 R15, PT, PT, R15, 0x1, RZ ;  /* 0x000000010f0f2810 */ /* 0x000fca0007ffe0ff */
[----:B------:R-:W-:-:S05]  /*1f50*/  @!P4 IMAD.MOV R15, RZ, RZ, -R15 ;  /* 0x000000ffff0fc224 */ /* 0x000fca00078e0a0f */
[----:B------:R-:W-:-:S05]  /*1f60*/  SEL R24, R16, R15, !P1 ;  /* 0x0000000f10187207 */ /* 0x000fca0004800000 */
[----:B------:R-:W-:-:S05]  /*1f70*/  IMAD.WIDE R12, R24, 0x4, R22 ;  /* 0x00000004180c7825 */ /* 0x000fca00078e0216 */
[----:B------:R0:W3:Y:S01]  /*1f80*/  LDG.E.CONSTANT R15, desc[UR8][R12.64] ;  /* 0x000000080c0f7981 */ /* 0x0000e2000c1e9900 */
[----:B------:R-:W-:Y:S02]  /*1f90*/  IADD3 R27, PT, PT, -R27, RZ, RZ ;  /* 0x000000ff1b1b7210 */ /* 0x000fe40007ffe1ff */
[----:B------:R-:W-:-:S03]  /*1fa0*/  IADD3 R24, PT, PT, -R24, RZ, RZ ;  /* 0x000000ff18187210 */ /* 0x000fc60007ffe1ff */
[C---:B------:R-:W-:Y:S02]  /*1fb0*/  IMAD R25, R8.reuse, R27, R25 ;  /* 0x0000001b08197224 */ /* 0x040fe400078e0219 */
[----:B------:R-:W-:Y:S02]  /*1fc0*/  IMAD R29, R8, R24, R29 ;  /* 0x00000018081d7224 */ /* 0x000fe400078e021d */
[----:B--2---:R-:W-:Y:S02]  /*1fd0*/  IMAD R27, R14, R8, R25 ;  /* 0x000000080e1b7224 */ /* 0x004fe400078e0219 */
[----:B------:R-:W-:Y:S02]  /*1fe0*/  VIADD R25, R19, 0x5 ;  /* 0x0000000513197836 */ /* 0x000fe40000000000 */
[----:B------:R-:W-:-:S03]  /*1ff0*/  IMAD R27, R27, UR6, R0 ;  /* 0x000000061b1b7c24 */ /* 0x000fc6000f8e0200 */
[----:B------:R-:W-:Y:S01]  /*2000*/  IABS R14, R25 ;  /* 0x00000019000e7213 */ /* 0x000fe20000000000 */
[----:B------:R-:W-:-:S04]  /*2010*/  IMAD R27, R27, UR10, R18 ;  /* 0x0000000a1b1b7c24 */ /* 0x000fc8000f8e0212 */
[----:B0-----:R-:W-:-:S04]  /*2020*/  IMAD.WIDE R12, R27, 0x4, R10 ;  /* 0x000000041b0c7825 */ /* 0x001fc800078e020a */
[----:B------:R-:W-:Y:S01]  /*2030*/  IMAD.HI.U32 R26, R9, R14, RZ ;  /* 0x0000000e091a7227 */ /* 0x000fe200078e00ff */
[----:B------:R0:W2:Y:S03]  /*2040*/  LDG.E.CONSTANT R24, desc[UR8][R12.64] ;  /* 0x000000080c187981 */ /* 0x0000a6000c1e9900 */
[----:B------:R-:W-:-:S04]  /*2050*/  IMAD.MOV R27, RZ, RZ, -R26 ;  /* 0x000000ffff1b7224 */ /* 0x000fc800078e0a1a */
[----:B------:R-:W-:Y:S01]  /*2060*/  IMAD R27, R20, R27, R14 ;  /* 0x0000001b141b7224 */ /* 0x000fe200078e020e */
[----:B------:R-:W-:-:S04]  /*2070*/  LOP3.LUT R14, R25, R8, RZ, 0x3c, !PT ;  /* 0x00000008190e7212 */ /* 0x000fc800078e3cff */
[----:B------:R-:W-:Y:S02]  /*2080*/  ISETP.GT.U32.AND P3, PT, R6, R27, PT ;  /* 0x0000001b0600720c */ /* 0x000fe40003f64070 */
[----:B------:R-:W-:-:S11]  /*2090*/  ISETP.GE.AND P4, PT, R14, RZ, PT ;  /* 0x000000ff0e00720c */ /* 0x000fd60003f86270 */
[----:B------:R-:W-:Y:S01]  /*20a0*/  @!P3 IADD3 R27, PT, PT, R27, -R20, RZ ;  /* 0x800000141b1bb210 */ /* 0x000fe20007ffe0ff */
[----:B------:R-:W-:-:S03]  /*20b0*/  @!P3 VIADD R26, R26, 0x1 ;  /* 0x000000011a1ab836 */ /* 0x000fc60000000000 */
[----:B------:R-:W-:-:S13]  /*20c0*/  ISETP.GE.U32.AND P2, PT, R27, R6, PT ;  /* 0x000000061b00720c */ /* 0x000fda0003f46070 */
[----:B------:R-:W-:-:S05]  /*20d0*/  @P2 IADD3 R26, PT, PT, R26, 0x1, RZ ;  /* 0x000000011a1a2810 */ /* 0x000fca0007ffe0ff */
[----:B------:R-:W-:-:S05]  /*20e0*/  @!P4 IMAD.MOV R26, RZ, RZ, -R26 ;  /* 0x000000ffff1ac224 */ /* 0x000fca00078e0a1a */
[----:B------:R-:W-:Y:S02]  /*20f0*/  SEL R27, R16, R26, !P1 ;  /* 0x0000001a101b7207 */ /* 0x000fe40004800000 */
[----:B------:R-:W2:Y:S03]  /*2100*/  LDS R26, [R5+-0x4] ;  /* 0xfffffc00051a7984 */ /* 0x000ea60000000800 */
[----:B0-----:R-:W-:-:S06]  /*2110*/  IMAD.WIDE R12, R27, 0x4, R22 ;  /* 0x000000041b0c7825 */ /* 0x001fcc00078e0216 */
[----:B------:R-:W4:Y:S01]  /*2120*/  LDG.E.CONSTANT R13, desc[UR8][R12.64] ;  /* 0x000000080c0d7981 */ /* 0x000f22000c1e9900 */
[----:B---3--:R-:W-:-:S04]  /*2130*/  IMAD R15, R15, R8, R29 ;  /* 0x000000080f0f7224 */ /* 0x008fc800078e021d */
[----:B------:R-:W-:-:S04]  /*2140*/  IMAD R15, R15, UR6, R0 ;  /* 0x000000060f0f7c24 */ /* 0x000fc8000f8e0200 */
[----:B------:R-:W-:-:S04]  /*2150*/  IMAD R15, R15, UR10, R18 ;  /* 0x0000000a0f0f7c24 */ /* 0x000fc8000f8e0212 */
[----:B------:R-:W-:-:S06]  /*2160*/  IMAD.WIDE R14, R15, 0x4, R10 ;  /* 0x000000040f0e7825 */ /* 0x000fcc00078e020a */
[----:B------:R0:W3:Y:S01]  /*2170*/  LDG.E.CONSTANT R14, desc[UR8][R14.64] ;  /* 0x000000080e0e7981 */ /* 0x0000e2000c1e9900 */
[----:B------:R-:W-:-:S04]  /*2180*/  IMAD.MOV R27, RZ, RZ, -R27 ;  /* 0x000000ffff1b7224 */ /* 0x000fc800078e0a1b */
[----:B------:R-:W-:Y:S02]  /*2190*/  IMAD R25, R8, R27, R25 ;  /* 0x0000001b08197224 */ /* 0x000fe400078e0219 */
[----:B--2---:R-:W-:Y:S01]  /*21a0*/  FFMA R29, R26, R24, R21 ;  /* 0x000000181a1d7223 */ /* 0x004fe20000000015 */
[----:B------:R-:W-:-:S04]  /*21b0*/  IADD3 R21, PT, PT, R19, 0x6, RZ ;  /* 0x0000000613157810 */ /* 0x000fc80007ffe0ff */
[----:B------:R-:W-:Y:S02]  /*21c0*/  IABS R24, R21 ;  /* 0x0000001500187213 */ /* 0x000fe40000000000 */
[----:B0-----:R-:W-:-:S03]  /*21d0*/  LOP3.LUT R15, R21, R8, RZ, 0x3c, !PT ;  /* 0x00000008150f7212 */ /* 0x001fc600078e3cff */
[----:B------:R-:W-:Y:S01]  /*21e0*/  IMAD.HI.U32 R12, R9, R24, RZ ;  /* 0x00000018090c7227 */ /* 0x000fe200078e00ff */
[----:B------:R-:W-:-:S04]  /*21f0*/  ISETP.GE.AND P4, PT, R15, RZ, PT ;  /* 0x000000ff0f00720c */ /* 0x000fc80003f86270 */
[----:B------:R-:W-:-:S05]  /*2200*/  IADD3 R27, PT, PT, -R12, RZ, RZ ;  /* 0x000000ff0c1b7210 */ /* 0x000fca0007ffe1ff */
[----:B------:R-:W-:Y:S02]  /*2210*/  IMAD R27, R20, R27, R24 ;  /* 0x0000001b141b7224 */ /* 0x000fe400078e0218 */
[----:B------:R-:W3:Y:S03]  /*2220*/  LDS R24, [R5] ;  /* 0x0000000005187984 */ /* 0x000ee60000000800 */
[----:B------:R-:W-:-:S13]  /*2230*/  ISETP.GT.U32.AND P3, PT, R6, R27, PT ;  /* 0x0000001b0600720c */ /* 0x000fda0003f64070 */
[----:B------:R-:W-:Y:S01]  /*2240*/  @!P3 IMAD.IADD R27, R27, 0x1, -R20 ;  /* 0x000000011b1bb824 */ /* 0x000fe200078e0a14 */
[----:B------:R-:W-:-:S04]  /*2250*/  @!P3 IADD3 R12, PT, PT, R12, 0x1, RZ ;  /* 0x000000010c0cb810 */ /* 0x000fc80007ffe0ff */
[----:B------:R-:W-:-:S13]  /*2260*/  ISETP.GE.U32.AND P2, PT, R27, R6, PT ;  /* 0x000000061b00720c */ /* 0x000fda0003f46070 */
[----:B------:R-:W-:-:S05]  /*2270*/  @P2 VIADD R12, R12, 0x1 ;  /* 0x000000010c0c2836 */ /* 0x000fca0000000000 */
[----:B------:R-:W-:Y:S01]  /*2280*/  @!P4 IADD3 R12, PT, PT, -R12, RZ, RZ ;  /* 0x000000ff0c0cc210 */ /* 0x000fe20007ffe1ff */
[----:B----4-:R-:W-:-:S03]  /*2290*/  IMAD R13, R13, R8, R25 ;  /* 0x000000080d0d7224 */ /* 0x010fc600078e0219 */
[----:B------:R-:W-:Y:S01]  /*22a0*/  SEL R15, R16, R12, !P1 ;  /* 0x0000000c100f7207 */ /* 0x000fe20004800000 */
[----:B------:R-:W-:-:S03]  /*22b0*/  VIADD R25, R19, 0x7 ;  /* 0x0000000713197836 */ /* 0x000fc60000000000 */
[----:B------:R-:W-:-:S05]  /*22c0*/  IADD3 R27, PT, PT, -R15, RZ, RZ ;  /* 0x000000ff0f1b7210 */ /* 0x000fca0007ffe1ff */
[----:B------:R-:W-:Y:S02]  /*22d0*/  IMAD R27, R8, R27, R21 ;  /* 0x0000001b081b7224 */ /* 0x000fe400078e0215 */
[----:B---3--:R-:W-:Y:S01]  /*22e0*/  FFMA R24, R24, R14, R29 ;  /* 0x0000000e18187223 */ /* 0x008fe2000000001d */
[----:B------:R-:W-:Y:S01]  /*22f0*/  IABS R14, R25 ;  /* 0x00000019000e7213 */ /* 0x000fe20000000000 */
[----:B------:R-:W-:Y:S02]  /*2300*/  IMAD R29, R13, UR6, R0 ;  /* 0x000000060d1d7c24 */ /* 0x000fe4000f8e0200 */
[----:B------:R-:W-:-:S04]  /*2310*/  IMAD.WIDE R12, R15, 0x4, R22 ;  /* 0x000000040f0c7825 */ /* 0x000fc800078e0216 */
[----:B------:R-:W-:Y:S02]  /*2320*/  IMAD.MOV.U32 R21, RZ, RZ, R14 ;  /* 0x000000ffff157224 */ /* 0x000fe400078e000e */
[----:B------:R0:W2:Y:S01]  /*2330*/  LDG.E.CONSTANT R12, desc[UR8][R12.64] ;  /* 0x000000080c0c7981 */ /* 0x0000a2000c1e9900 */
[----:B------:R-:W-:Y:S02]  /*2340*/  IMAD R15, R29, UR10, R18 ;  /* 0x0000000a1d0f7c24 */ /* 0x000fe4000f8e0212 */
[----:B------:R-:W-:-:S05]  /*2350*/  IMAD.HI.U32 R26, R9, R21, RZ ;  /* 0x00000015091a7227 */ /* 0x000fca00078e00ff */
[----:B------:R-:W-:-:S05]  /*2360*/  IADD3 R28, PT, PT, -R26, RZ, RZ ;  /* 0x000000ff1a1c7210 */ /* 0x000fca0007ffe1ff */
[----:B------:R-:W-:-:S05]  /*2370*/  IMAD R21, R20, R28, R21 ;  /* 0x0000001c14157224 */ /* 0x000fca00078e0215 */
[----:B------:R-:W-:-:S13]  /*2380*/  ISETP.GT.U32.AND P3, PT, R6, R21, PT ;  /* 0x000000150600720c */ /* 0x000fda0003f64070 */
[----:B------:R-:W-:Y:S01]  /*2390*/  @!P3 IMAD.IADD R21, R21, 0x1, -R20 ;  /* 0x000000011515b824 */ /* 0x000fe200078e0a14 */
[----:B------:R-:W-:-:S04]  /*23a0*/  LOP3.LUT R20, R25, R8, RZ, 0x3c, !PT ;  /* 0x0000000819147212 */ /* 0x000fc800078e3cff */
[----:B------:R-:W-:Y:S02]  /*23b0*/  ISETP.GE.U32.AND P2, PT, R21, R6, PT ;  /* 0x000000061500720c */ /* 0x000fe40003f46070 */
[----:B------:R-:W-:Y:S02]  /*23c0*/  ISETP.GE.AND P4, PT, R20, RZ, PT ;  /* 0x000000ff1400720c */ /* 0x000fe40003f86270 */
[----:B------:R-:W-:-:S09]  /*23d0*/  @!P3 IADD3 R26, PT, PT, R26, 0x1, RZ ;  /* 0x000000011a1ab810 */ /* 0x000fd20007ffe0ff */
[----:B------:R-:W-:-:S05]  /*23e0*/  @P2 VIADD R26, R26, 0x1 ;  /* 0x000000011a1a2836 */ /* 0x000fca0000000000 */
[----:B------:R-:W-:-:S04]  /*23f0*/  @!P4 IADD3 R26, PT, PT, -R26, RZ, RZ ;  /* 0x000000ff1a1ac210 */ /* 0x000fc80007ffe1ff */
[----:B0-----:R-:W-:Y:S01]  /*2400*/  SEL R13, R16, R26, !P1 ;  /* 0x0000001a100d7207 */ /* 0x001fe20004800000 */
[----:B------:R-:W-:Y:S01]  /*2410*/  IMAD.WIDE R14, R15, 0x4, R10 ;  /* 0x000000040f0e7825 */ /* 0x000fe200078e020a */
[----:B------:R-:W-:Y:S03]  /*2420*/  LDS R16, [R5+0x8] ;  /* 0x0000080005107984 */ /* 0x000fe60000000800 */
[----:B------:R-:W-:Y:S01]  /*2430*/  IMAD.WIDE R20, R13, 0x4, R22 ;  /* 0x000000040d147825 */ /* 0x000fe200078e0216 */
[----:B------:R-:W3:Y:S05]  /*2440*/  LDG.E.CONSTANT R29, desc[UR8][R14.64] ;  /* 0x000000080e1d7981 */ /* 0x000eea000c1e9900 */
[----:B------:R0:W4:Y:S01]  /*2450*/  LDG.E.CONSTANT R20, desc[UR8][R20.64] ;  /* 0x0000000814147981 */ /* 0x000122000c1e9900 */
[----:B------:R-:W-:-:S04]  /*2460*/  IMAD.MOV R13, RZ, RZ, -R13 ;  /* 0x000000ffff0d7224 */ /* 0x000fc800078e0a0d */
[----:B------:R-:W-:Y:S01]  /*2470*/  IMAD R25, R8, R13, R25 ;  /* 0x0000000d08197224 */ /* 0x000fe200078e0219 */
[----:B0-----:R-:W3:Y:S01]  /*2480*/  LDS R21, [R5+0x4] ;  /* 0x0000040005157984 */ /* 0x001ee20000000800 */
[----:B--2---:R-:W-:-:S04]  /*2490*/  IMAD R27, R12, R8, R27 ;  /* 0x000000080c1b7224 */ /* 0x004fc800078e021b */
[----:B------:R-:W-:-:S04]  /*24a0*/  IMAD R27, R27, UR6, R0 ;  /* 0x000000061b1b7c24 */ /* 0x000fc8000f8e0200 */
[----:B------:R-:W-:-:S04]  /*24b0*/  IMAD R15, R27, UR10, R18 ;  /* 0x0000000a1b0f7c24 */ /* 0x000fc8000f8e0212 */
[----:B------:R-:W-:-:S06]  /*24c0*/  IMAD.WIDE R14, R15, 0x4, R10 ;  /* 0x000000040f0e7825 */ /* 0x000fcc00078e020a */
[----:B------:R-:W2:Y:S01]  /*24d0*/  LDG.E.CONSTANT R15, desc[UR8][R14.64] ;  /* 0x000000080e0f7981 */ /* 0x000ea2000c1e9900 */
[----:B----4-:R-:W-:-:S04]  /*24e0*/  IMAD R25, R20, R8, R25 ;  /* 0x0000000814197224 */ /* 0x010fc800078e0219 */
[----:B------:R-:W-:-:S04]  /*24f0*/  IMAD R25, R25, UR6, R0 ;  /* 0x0000000619197c24 */ /* 0x000fc8000f8e0200 */
[----:B------:R-:W-:-:S04]  /*2500*/  IMAD R13, R25, UR10, R18 ;  /* 0x0000000a190d7c24 */ /* 0x000fc8000f8e0212 */
[----:B------:R-:W-:-:S06]  /*2510*/  IMAD.WIDE R12, R13, 0x4, R10 ;  /* 0x000000040d0c7825 */ /* 0x000fcc00078e020a */
[----:B------:R-:W4:Y:S01]  /*2520*/  LDG.E.CONSTANT R12, desc[UR8][R12.64] ;  /* 0x000000080c0c7981 */ /* 0x000f22000c1e9900 */
[----:B---3--:R-:W-:-:S03]  /*2530*/  FFMA R29, R21, R29, R24 ;  /* 0x0000001d151d7223 */ /* 0x008fc60000000018 */
[----:B------:R0:W4:Y:S01]  /*2540*/  LDS R21, [R5+0xc] ;  /* 0x00000c0005157984 */ /* 0x0001220000000800 */
[----:B------:R-:W-:-:S04]  /*2550*/  IADD3 R19, PT, PT, R19, 0x8, RZ ;  /* 0x0000000813137810 */ /* 0x000fc80007ffe0ff */
[----:B------:R-:W-:Y:S02]  /*2560*/  ISETP.NE.AND P1, PT, R19, R4, PT ;  /* 0x000000041300720c */ /* 0x000fe40003f25270 */
[----:B0-----:R-:W-:Y:S01]  /*2570*/  IADD3 R5, PT, PT, R5, 0x20, RZ ;  /* 0x0000002005057810 */ /* 0x001fe20007ffe0ff */
[----:B--2---:R-:W-:-:S04]  /*2580*/  FFMA R16, R16, R15, R29 ;  /* 0x0000000f10107223 */ /* 0x004fc8000000001d */
[----:B----4-:R-:W-:-:S06]  /*2590*/  FFMA R21, R21, R12, R16 ;  /* 0x0000000c15157223 */ /* 0x010fcc0000000010 */
[----:B------:R-:W-:Y:S05]  /*25a0*/  @P1 BRA `(.L_x_97) ;  /* 0xfffffff000981947 */ /* 0x000fea000383ffff */
[----:B------:R-:W-:-:S07]  /*25b0*/  IMAD.MOV.U32 R5, RZ, RZ, R4 ;  /* 0x000000ffff057224 */ /* 0x000fce00078e0004 */
.L_x_96:
[----:B------:R-:W-:-:S13]  /*25c0*/  ISETP.NE.AND P1, PT, R2, RZ, PT ;  /* 0x000000ff0200720c */ /* 0x000fda0003f25270 */
[----:B------:R-:W-:Y:S05]  /*25d0*/  @!P1 BRA `(.L_x_95) ;  /* 0x0000000c00a89947 */ /* 0x000fea0003800000 */
[----:B------:R-:W-:Y:S01]  /*25e0*/  ISETP.NE.AND P1, PT, R3, RZ, PT ;  /* 0x000000ff0300720c */ /* 0x000fe20003f25270 */
[----:B------:R-:W-:-:S12]  /*25f0*/  @!P0 BRA `(.L_x_98) ;  /* 0x0000000400d88947 */ /* 0x000fd80003800000 */
[----:B------:R-:W2:Y:S01]  /*2600*/  LDC R6, c[0x0][0x3b4] ;  /* 0x0000ed00ff067b82 */ /* 0x000ea20000000800 */
[----:B------:R-:W-:Y:S01]  /*2610*/  IMAD.MOV.U32 R14, RZ, RZ, RZ ;  /* 0x000000ffff0e7224 */ /* 0x000fe200078e00ff */
[----:B-1----:R-:W-:Y:S01]  /*2620*/  IABS R8, R5 ;  /* 0x0000000500087213 */ /* 0x002fe20000000000 */
[----:B------:R-:W1:Y:S01]  /*2630*/  LDCU UR11, c[0x0][0x3bc] ;  /* 0x00007780ff0b77ac */ /* 0x000e620008000800 */
[C---:B------:R-:W-:Y:S02]  /*2640*/  IADD3 R27, PT, PT, R5.reuse, 0x1, RZ ;  /* 0x00000001051b7810 */ /* 0x040fe40007ffe0ff */
[----:B------:R-:W-:Y:S01]  /*2650*/  IADD3 R25, PT, PT, R5, 0x2, RZ ;  /* 0x0000000205197810 */ /* 0x000fe20007ffe0ff */
[----:B------:R-:W4:Y:S01]  /*2660*/  LDCU UR12, c[0x0][0x3c0] ;  /* 0x00007800ff0c77ac */ /* 0x000f220008000800 */
[-C--:B--2---:R-:W-:Y:S02]  /*2670*/  IABS R16, R6.reuse ;  /* 0x0000000600107213 */ /* 0x084fe40000000000 */
[----:B------:R-:W-:-:S02]  /*2680*/  LOP3.LUT R19, RZ, R6, RZ, 0x33, !PT ;  /* 0x00000006ff137212 */ /* 0x000fc400078e33ff */
[----:B0-----:R-:W0:Y:S08]  /*2690*/  I2F.RP R10, R16 ;  /* 0x00000010000a7306 */ /* 0x001e300000209400 */
        /* <DEDUP_REMOVED lines=16> */
[----:B------:R-:W-:Y:S02]  /*27a0*/  @P2 IADD3 R8, PT, PT, R8, 0x1, RZ ;  /* 0x0000000108082810 */ /* 0x000fe40007ffe0ff */
[----:B------:R-:W-:-:S04]  /*27b0*/  ISETP.NE.AND P2, PT, R6, RZ, PT ;  /* 0x000000ff0600720c */ /* 0x000fc80003f45270 */
[----:B------:R-:W-:-:S05]  /*27c0*/  @!P4 IMAD.MOV R8, RZ, RZ, -R8 ;  /* 0x000000ffff08c224 */ /* 0x000fca00078e0a08 */
[----:B------:R-:W-:-:S05]  /*27d0*/  SEL R15, R19, R8, !P2 ;  /* 0x00000008130f7207 */ /* 0x000fca0005000000 */
[----:B------:R-:W-:-:S05]  /*27e0*/  IMAD.WIDE R8, R15, 0x4, R22 ;  /* 0x000000040f087825 */ /* 0x000fca00078e0216 */
[----:B------:R0:W2:Y:S01]  /*27f0*/  LDG.E.CONSTANT R11, desc[UR8][R8.64] ;  /* 0x00000008080b7981 */ /* 0x0000a2000c1e9900 */
[----:B------:R-:W-:Y:S02]  /*2800*/  IABS R13, R27 ;  /* 0x0000001b000d7213 */ /* 0x000fe40000000000 */
[----:B------:R-:W-:-:S03]  /*2810*/  IABS R29, R25 ;  /* 0x00000019001d7213 */ /* 0x000fc60000000000 */
[----:B------:R-:W-:-:S04]  /*2820*/  IMAD.HI.U32 R12, R14, R13, RZ ;  /* 0x0000000d0e0c7227 */ /* 0x000fc800078e00ff */
[----:B------:R-:W-:Y:S01]  /*2830*/  IMAD.MOV R10, RZ, RZ, -R12 ;  /* 0x000000ffff0a7224 */ /* 0x000fe200078e0a0c */
[----:B0-----:R-:W-:-:S03]  /*2840*/  LOP3.LUT R8, R27, R6, RZ, 0x3c, !PT ;  /* 0x000000061b087212 */ /* 0x001fc600078e3cff */
[----:B------:R-:W-:Y:S01]  /*2850*/  IMAD R13, R16, R10, R13 ;  /* 0x0000000a100d7224 */ /* 0x000fe200078e020d */
[----:B------:R-:W-:Y:S01]  /*2860*/  ISETP.GE.AND P4, PT, R8, RZ, PT ;  /* 0x000000ff0800720c */ /* 0x000fe20003f86270 */
[----:B------:R-:W-:Y:S01]  /*2870*/  IMAD.HI.U32 R10, R14, R29, RZ ;  /* 0x0000001d0e0a7227 */ /* 0x000fe200078e00ff */
[----:B------:R-:W-:Y:S02]  /*2880*/  LOP3.LUT R8, R25, R6, RZ, 0x3c, !PT ;  /* 0x0000000619087212 */ /* 0x000fe400078e3cff */
[----:B------:R-:W-:Y:S02]  /*2890*/  ISETP.GT.U32.AND P6, PT, R16, R13, PT ;  /* 0x0000000d1000720c */ /* 0x000fe40003fc4070 */
[----:B------:R-:W-:-:S05]  /*28a0*/  IADD3 R9, PT, PT, -R10, RZ, RZ ;  /* 0x000000ff0a097210 */ /* 0x000fca0007ffe1ff */
[----:B------:R-:W-:Y:S02]  /*28b0*/  IMAD R9, R16, R9, R29 ;  /* 0x0000000910097224 */ /* 0x000fe400078e021d */
[----:B------:R-:W-:-:S03]  /*28c0*/  VIADD R29, R5, 0x3 ;  /* 0x00000003051d7836 */ /* 0x000fc60000000000 */
[----:B------:R-:W-:Y:S01]  /*28d0*/  ISETP.GT.U32.AND P3, PT, R16, R9, PT ;  /* 0x000000091000720c */ /* 0x000fe20003f64070 */
[----:B------:R-:W-:Y:S01]  /*28e0*/  @!P6 VIADD R12, R12, 0x1 ;  /* 0x000000010c0ce836 */ /* 0x000fe20000000000 */
[-C--:B------:R-:W-:Y:S02]  /*28f0*/  @!P6 IADD3 R13, PT, PT, R13, -R16.reuse, RZ ;  /* 0x800000100d0de210 */ /* 0x080fe40007ffe0ff */
[----:B------:R-:W-:Y:S02]  /*2900*/  IABS R26, R29 ;  /* 0x0000001d001a7213 */ /* 0x000fe40000000000 */
[----:B------:R-:W-:-:S07]  /*2910*/  ISETP.GE.U32.AND P5, PT, R13, R16, PT ;  /* 0x000000100d00720c */ /* 0x000fce0003fa6070 */
[----:B------:R-:W-:Y:S02]  /*2920*/  @!P3 IADD3 R9, PT, PT, R9, -R16, RZ ;  /* 0x800000100909b210 */ /* 0x000fe40007ffe0ff */
[----:B------:R-:W-:-:S04]  /*2930*/  @!P3 IADD3 R10, PT, PT, R10, 0x1, RZ ;  /* 0x000000010a0ab810 */ /* 0x000fc80007ffe0ff */
[----:B------:R-:W-:Y:S02]  /*2940*/  @P5 IADD3 R12, PT, PT, R12, 0x1, RZ ;  /* 0x000000010c0c5810 */ /* 0x000fe40007ffe0ff */
[----:B------:R-:W-:-:S03]  /*2950*/  ISETP.GE.U32.AND P5, PT, R9, R16, PT ;  /* 0x000000100900720c */ /* 0x000fc60003fa6070 */
[----:B------:R-:W-:Y:S01]  /*2960*/  @!P4 IMAD.MOV R12, RZ, RZ, -R12 ;  /* 0x000000ffff0cc224 */ /* 0x000fe200078e0a0c */
[----:B------:R-:W-:Y:S01]  /*2970*/  ISETP.GE.AND P4, PT, R8, RZ, PT ;  /* 0x000000ff0800720c */ /* 0x000fe20003f86270 */
[----:B------:R-:W-:Y:S01]  /*2980*/  IMAD.HI.U32 R28, R14, R26, RZ ;  /* 0x0000001a0e1c7227 */ /* 0x000fe200078e00ff */
[----:B------:R-:W0:Y:S02]  /*2990*/  LDC.64 R8, c[0x0][0x398] ;  /* 0x0000e600ff087b82 */ /* 0x000e240000000a00 */
[----:B------:R-:W-:Y:S02]  /*29a0*/  SEL R13, R19, R12, !P2 ;  /* 0x0000000c130d7207 */ /* 0x000fe40005000000 */
[----:B------:R-:W-:Y:S02]  /*29b0*/  IADD3 R12, PT, PT, -R15, RZ, RZ ;  /* 0x000000ff0f0c7210 */ /* 0x000fe40007ffe1ff */
[----:B------:R-:W-:Y:S01]  /*29c0*/  IADD3 R15, PT, PT, -R13, RZ, RZ ;  /* 0x000000ff0d0f7210 */ /* 0x000fe20007ffe1ff */
[----:B------:R-:W-:-:S02]  /*29d0*/  @P5 VIADD R10, R10, 0x1 ;  /* 0x000000010a0a5836 */ /* 0x000fc40000000000 */
[C---:B------:R-:W-:Y:S02]  /*29e0*/  IMAD R12, R6.reuse, R12, R5 ;  /* 0x0000000c060c7224 */ /* 0x040fe400078e0205 */
[----:B------:R-:W-:Y:S01]  /*29f0*/  IMAD R27, R6, R15, R27 ;  /* 0x0000000f061b7224 */ /* 0x000fe200078e021b */
[----:B------:R-:W-:-:S04]  /*2a00*/  MOV R20, R10 ;  /* 0x0000000a00147202 */ /* 0x000fc80000000f00 */
[----:B------:R-:W-:-:S04]  /*2a10*/  @!P4 IADD3 R20, PT, PT, -R20, RZ, RZ ;  /* 0x000000ff1414c210 */ /* 0x000fc80007ffe1ff */
        /* <DEDUP_REMOVED lines=12> */
[----:B------:R-:W-:-:S05]  /*2ae0*/  @!P4 IMAD.IADD R26, R26, 0x1, -R16 ;  /* 0x000000011a1ac824 */ /* 0x000fca00078e0a10 */
[----:B------:R-:W-:Y:S02]  /*2af0*/  ISETP.GE.U32.AND P3, PT, R26, R16, PT ;  /* 0x000000101a00720c */ /* 0x000fe40003f66070 */
[----:B------:R-:W-:Y:S02]  /*2b00*/  ISETP.GE.AND P5, PT, R10, RZ, PT ;  /* 0x000000ff0a00720c */ /* 0x000fe40003fa6270 */
[----:B------:R-:W-:-:S09]  /*2b10*/  @!P4 IADD3 R28, PT, PT, R28, 0x1, RZ ;  /* 0x000000011c1cc810 */ /* 0x000fd20007ffe0ff */
[----:B------:R-:W-:-:S05]  /*2b20*/  @P3 IADD3 R28, PT, PT, R28, 0x1, RZ ;  /* 0x000000011c1c3810 */ /* 0x000fca0007ffe0ff */
[----:B------:R-:W-:-:S05]  /*2b30*/  @!P5 IMAD.MOV R28, RZ, RZ, -R28 ;  /* 0x000000ffff1cd224 */ /* 0x000fca00078e0a1c */
[----:B------:R-:W-:-:S05]  /*2b40*/  SEL R19, R19, R28, !P2 ;  /* 0x0000001c13137207 */ /* 0x000fca0005000000 */
[----:B------:R-:W-:-:S06]  /*2b50*/  IMAD.WIDE R10, R19, 0x4, R22 ;  /* 0x00000004130a7825 */ /* 0x000fcc00078e0216 */
[----:B------:R-:W2:Y:S01]  /*2b60*/  LDG.E.CONSTANT R11, desc[UR8][R10.64] ;  /* 0x000000080a0b7981 */ /* 0x000ea2000c1e9900 */
[----:B0-----:R-:W-:-:S06]  /*2b70*/  IMAD.WIDE R14, R15, 0x4, R8 ;  /* 0x000000040f0e7825 */ /* 0x001fcc00078e0208 */
[----:B------:R0:W4:Y:S01]  /*2b80*/  LDG.E.CONSTANT R14, desc[UR8][R14.64] ;  /* 0x000000080e0e7981 */ /* 0x000122000c1e9900 */
[----:B------:R-:W-:Y:S02]  /*2b90*/  IADD3 R20, PT, PT, -R20, RZ, RZ ;  /* 0x000000ff14147210 */ /* 0x000fe40007ffe1ff */
        /* <DEDUP_REMOVED lines=9> */
[----:B------:R-:W3:Y:S01]  /*2c30*/  LDG.E.CONSTANT R12, desc[UR8][R12.64] ;  /* 0x000000080c0c7981 */ /* 0x000ee2000c1e9900 */
[----:B--2---:R-:W-:Y:S02]  /*2c40*/  IMAD R29, R11, R6, R29 ;  /* 0x000000060b1d7224 */ /* 0x004fe400078e021d */
[----:B------:R-:W-:Y:S02]  /*2c50*/  IMAD R11, R15, UR12, R18 ;  /* 0x0000000c0f0b7c24 */ /* 0x000fe4000f8e0212 */
[----:B------:R-:W-:Y:S02]  /*2c60*/  IMAD R29, R29, UR11, R0 ;  /* 0x0000000b1d1d7c24 */ /* 0x000fe4000f8e0200 */
[----:B------:R-:W-:-:S04]  /*2c70*/  IMAD.WIDE R10, R11, 0x4, R8 ;  /* 0x000000040b0a7825 */ /* 0x000fc800078e0208 */
[----:B------:R-:W-:Y:S02]  /*2c80*/  IMAD R29, R29, UR12, R18 ;  /* 0x0000000c1d1d7c24 */ /* 0x000fe4000f8e0212 */
[----:B------:R-:W2:Y:S02]  /*2c90*/  LDG.E.CONSTANT R11, desc[UR8][R10.64] ;  /* 0x000000080a0b7981 */ /* 0x000ea4000c1e9900 */
[----:B------:R-:W-:-:S06]  /*2ca0*/  IMAD.WIDE R8, R29, 0x4, R8 ;  /* 0x000000041d087825 */ /* 0x000fcc00078e0208 */
[----:B------:R-:W5:Y:S01]  /*2cb0*/  LDG.E.CONSTANT R8, desc[UR8][R8.64] ;  /* 0x0000000808087981 */ /* 0x000f62000c1e9900 */
[----:B------:R-:W-:-:S05]  /*2cc0*/  LEA R16, R5, UR5, 0x2 ;  /* 0x0000000505107c11 */ /* 0x000fca000f8e10ff */
[----:B------:R-:W4:Y:S04]  /*2cd0*/  LDS R6, [R16] ;  /* 0x0000000010067984 */ /* 0x000f280000000800 */
[----:B------:R-:W3:Y:S01]  /*2ce0*/  LDS R15, [R16+0x4] ;  /* 0x00000400100f7984 */ /* 0x000ee20000000800 */
[----:B----4-:R-:W-:-:S03]  /*2cf0*/  FFMA R14, R6, R14, R21 ;  /* 0x0000000e060e7223 */ /* 0x010fc60000000015 */
[----:B------:R-:W2:Y:S04]  /*2d00*/  LDS R6, [R16+0x8] ;  /* 0x0000080010067984 */ /* 0x000ea80000000800 */
[----:B------:R-:W5:Y:S01]  /*2d10*/  LDS R21, [R16+0xc] ;  /* 0x00000c0010157984 */ /* 0x000f620000000800 */
[----:B------:R-:W-:Y:S02]  /*2d20*/  VIADD R5, R5, 0x4 ;  /* 0x0000000405057836 */ /* 0x000fe40000000000 */
[----:B---3--:R-:W-:-:S04]  /*2d30*/  FFMA R15, R15, R12, R14 ;  /* 0x0000000c0f0f7223 */ /* 0x008fc8000000000e */
[----:B--2---:R-:W-:-:S04]  /*2d40*/  FFMA R6, R6, R11, R15 ;  /* 0x0000000b06067223 */ /* 0x004fc8000000000f */
[----:B-----5:R-:W-:-:S07]  /*2d50*/  FFMA R21, R21, R8, R6 ;  /* 0x0000000815157223 */ /* 0x020fce0000000006 */
.L_x_98:
        /* <DEDUP_REMOVED lines=51> */
[----:B------:R5:W3:Y:S01]  /*3090*/  LDG.E.CONSTANT R10, desc[UR8][R10.64] ;  /* 0x000000080a0a7981 */ /* 0x000ae2000c1e9900 */
[----:B------:R-:W-:Y:S01]  /*30a0*/  IADD3 R19, PT, PT, -R19, RZ, RZ ;  /* 0x000000ff13137210 */ /* 0x000fe20007ffe1ff */
[----:B------:R-:W-:-:S04]  /*30b0*/  IMAD.MOV R25, RZ, RZ, -R25 ;  /* 0x000000ffff197224 */ /* 0x000fc800078e0a19 */
[C---:B------:R-:W-:Y:S02]  /*30c0*/  IMAD R19, R6.reuse, R19, R5 ;  /* 0x0000001306137224 */ /* 0x040fe400078e0205 */
[----:B------:R-:W-:Y:S01]  /*30d0*/  IMAD R15, R6, R25, R15 ;  /* 0x00000019060f7224 */ /* 0x000fe200078e020f */
[----:B-----5:R-:W-:Y:S01]  /*30e0*/  LEA R11, R5, UR5, 0x2 ;  /* 0x00000005050b7c11 */ /* 0x020fe2000f8e10ff */
[-C--:B--2---:R-:W-:Y:S02]  /*30f0*/  IMAD R19, R8, R6.reuse, R19 ;  /* 0x0000000608137224 */ /* 0x084fe400078e0213 */
[----:B---3--:R-:W-:Y:S02]  /*3100*/  IMAD R15, R10, R6, R15 ;  /* 0x000000060a0f7224 */ /* 0x008fe400078e020f */
[--C-:B0-----:R-:W-:Y:S01]  /*3110*/  IMAD R19, R19, UR11, R0.reuse ;  /* 0x0000000b13137c24 */ /* 0x101fe2000f8e0200 */
[----:B------:R-:W0:Y:S01]  /*3120*/  LDS R6, [R11] ;  /* 0x000000000b067984 */ /* 0x000e220000000800 */
[----:B------:R-:W-:-:S02]  /*3130*/  IMAD R15, R15, UR11, R0 ;  /* 0x0000000b0f0f7c24 */ /* 0x000fc4000f8e0200 */
[--C-:B----4-:R-:W-:Y:S01]  /*3140*/  IMAD R9, R19, UR12, R18.reuse ;  /* 0x0000000c13097c24 */ /* 0x110fe2000f8e0212 */
[----:B------:R-:W2:Y:S01]  /*3150*/  LDS R10, [R11+0x4] ;  /* 0x000004000b0a7984 */ /* 0x000ea20000000800 */
[----:B------:R-:W-:Y:S02]  /*3160*/  IMAD R15, R15, UR12, R18 ;  /* 0x0000000c0f0f7c24 */ /* 0x000fe4000f8e0212 */
[----:B-1----:R-:W-:-:S04]  /*3170*/  IMAD.WIDE R8, R9, 0x4, R12 ;  /* 0x0000000409087825 */ /* 0x002fc800078e020c */
[----:B------:R-:W-:Y:S02]  /*3180*/  IMAD.WIDE R12, R15, 0x4, R12 ;  /* 0x000000040f0c7825 */ /* 0x000fe400078e020c */
[----:B------:R-:W0:Y:S04]  /*3190*/  LDG.E.CONSTANT R8, desc[UR8][R8.64] ;  /* 0x0000000808087981 */ /* 0x000e28000c1e9900 */
[----:B------:R-:W2:Y:S01]  /*31a0*/  LDG.E.CONSTANT R13, desc[UR8][R12.64] ;  /* 0x000000080c0d7981 */ /* 0x000ea2000c1e9900 */
[----:B------:R-:W-:Y:S01]  /*31b0*/  IADD3 R5, PT, PT, R5, 0x2, RZ ;  /* 0x0000000205057810 */ /* 0x000fe20007ffe0ff */
[----:B0-----:R-:W-:-:S04]  /*31c0*/  FFMA R21, R6, R8, R21 ;  /* 0x0000000806157223 */ /* 0x001fc80000000015 */
[----:B--2---:R-:W-:-:S07]  /*31d0*/  FFMA R21, R10, R13, R21 ;  /* 0x0000000d0a157223 */ /* 0x004fce0000000015 */
.L_x_99:
[----:B------:R-:W-:Y:S05]  /*31e0*/  @!P1 BRA `(.L_x_95) ;  /* 0x0000000000a49947 */ /* 0x000fea0003800000 */
[----:B------:R-:W2:Y:S01]  /*31f0*/  LDC R6, c[0x0][0x3b4] ;  /* 0x0000ed00ff067b82 */ /* 0x000ea20000000800 */
[----:B-1----:R-:W-:Y:S01]  /*3200*/  HFMA2 R8, -RZ, RZ, 0, 0 ;  /* 0x00000000ff087431 */ /* 0x002fe200000001ff */
[----:B------:R-:W-:Y:S01]  /*3210*/  IABS R14, R5 ;  /* 0x00000005000e7213 */ /* 0x000fe20000000000 */
[----:B------:R-:W1:Y:S01]  /*3220*/  LDCU UR11, c[0x0][0x3bc] ;  /* 0x00007780ff0b77ac */ /* 0x000e620008000800 */
[----:B------:R-:W4:Y:S01]  /*3230*/  LDCU UR12, c[0x0][0x3c0] ;  /* 0x00007800ff0c77ac */ /* 0x000f220008000800 */
[----:B--2---:R-:W-:-:S04]  /*3240*/  IABS R12, R6 ;  /* 0x00000006000c7213 */ /* 0x004fc80000000000 */
[----:B0-----:R-:W0:Y:S08]  /*3250*/  I2F.RP R10, R12 ;  /* 0x0000000c000a7306 */ /* 0x001e300000209400 */
[----:B0-----:R-:W0:Y:S02]  /*3260*/  MUFU.RCP R10, R10 ;  /* 0x0000000a000a7308 */ /* 0x001e240000001000 */
[----:B0-----:R-:W-:-:S06]  /*3270*/  IADD3 R11, PT, PT, R10, 0xffffffe, RZ ;  /* 0x0ffffffe0a0b7810 */ /* 0x001fcc0007ffe0ff */
[----:B------:R-:W0:Y:S02]  /*3280*/  F2I.FTZ.U32.TRUNC.NTZ R9, R11 ;  /* 0x0000000b00097305 */ /* 0x000e24000021f000 */
[----:B0-----:R-:W-:-:S04]  /*3290*/  IMAD.MOV R13, RZ, RZ, -R9 ;  /* 0x000000ffff0d7224 */ /* 0x001fc800078e0a09 */
[----:B------:R-:W-:-:S04]  /*32a0*/  IMAD R13, R13, R12, RZ ;  /* 0x0000000c0d0d7224 */ /* 0x000fc800078e02ff */
[----:B------:R-:W-:Y:S01]  /*32b0*/  IMAD.HI.U32 R8, R9, R13, R8 ;  /* 0x0000000d09087227 */ /* 0x000fe200078e0008 */
[----:B------:R-:W-:-:S05]  /*32c0*/  MOV R9, R14 ;  /* 0x0000000e00097202 */ /* 0x000fca0000000f00 */
[----:B------:R-:W-:-:S04]  /*32d0*/  IMAD.HI.U32 R8, R8, R9, RZ ;  /* 0x0000000908087227 */ /* 0x000fc800078e00ff */
[----:B------:R-:W-:-:S04]  /*32e0*/  IMAD.MOV R10, RZ, RZ, -R8 ;  /* 0x000000ffff0a7224 */ /* 0x000fc800078e0a08 */
[----:B------:R-:W-:-:S05]  /*32f0*/  IMAD R9, R12, R10, R9 ;  /* 0x0000000a0c097224 */ /* 0x000fca00078e0209 */
[----:B------:R-:W-:-:S13]  /*3300*/  ISETP.GT.U32.AND P2, PT, R12, R9, PT ;  /* 0x000000090c00720c */ /* 0x000fda0003f44070 */
[-C--:B------:R-:W-:Y:S02]  /*3310*/  @!P2 IADD3 R9, PT, PT, R9, -R12.reuse, RZ ;  /* 0x8000000c0909a210 */ /* 0x080fe40007ffe0ff */
[----:B------:R-:W-:Y:S02]  /*3320*/  @!P2 IADD3 R8, PT, PT, R8, 0x1, RZ ;  /* 0x000000010808a810 */ /* 0x000fe40007ffe0ff */
[----:B------:R-:W-:Y:S02]  /*3330*/  ISETP.GE.U32.AND P1, PT, R9, R12, PT ;  /* 0x0000000c0900720c */ /* 0x000fe40003f26070 */
[----:B------:R-:W-:Y:S02]  /*3340*/  LOP3.LUT R9, R5, R6, RZ, 0x3c, !PT ;  /* 0x0000000605097212 */ /* 0x000fe400078e3cff */
[----:B------:R-:W-:Y:S02]  /*3350*/  ISETP.NE.AND P2, PT, R6, RZ, PT ;  /* 0x000000ff0600720c */ /* 0x000fe40003f45270 */
[----:B------:R-:W-:-:S07]  /*3360*/  ISETP.GE.AND P3, PT, R9, RZ, PT ;  /* 0x000000ff0900720c */ /* 0x000fce0003f66270 */
[----:B------:R-:W-:-:S05]  /*3370*/  @P1 VIADD R8, R8, 0x1 ;  /* 0x0000000108081836 */ /* 0x000fca0000000000 */
[----:B------:R-:W-:Y:S02]  /*3380*/  MOV R13, R8 ;  /* 0x00000008000d7202 */ /* 0x000fe40000000f00 */
[----:B------:R-:W0:Y:S02]  /*3390*/  LDC.64 R8, c[0x0][0x398] ;  /* 0x0000e600ff087b82 */ /* 0x000e240000000a00 */
[----:B------:R-:W-:Y:S02]  /*33a0*/  @!P3 IADD3 R13, PT, PT, -R13, RZ, RZ ;  /* 0x000000ff0d0db210 */ /* 0x000fe40007ffe1ff */
[----:B------:R-:W-:-:S05]  /*33b0*/  @!P2 LOP3.LUT R13, RZ, R6, RZ, 0x33, !PT ;  /* 0x00000006ff0da212 */ /* 0x000fca00078e33ff */
[----:B------:R-:W-:-:S06]  /*33c0*/  IMAD.WIDE R10, R13, 0x4, R22 ;  /* 0x000000040d0a7825 */ /* 0x000fcc00078e0216 */
[----:B------:R-:W2:Y:S01]  /*33d0*/  LDG.E.CONSTANT R10, desc[UR8][R10.64] ;  /* 0x000000080a0a7981 */ /* 0x000ea2000c1e9900 */
[----:B------:R-:W-:-:S04]  /*33e0*/  IMAD.MOV R13, RZ, RZ, -R13 ;  /* 0x000000ffff0d7224 */ /* 0x000fc800078e0a0d */
[----:B------:R-:W-:Y:S01]  /*33f0*/  IMAD R13, R6, R13, R5 ;  /* 0x0000000d060d7224 */ /* 0x000fe200078e0205 */
[----:B------:R-:W-:-:S03]  /*3400*/  LEA R5, R5, UR5, 0x2 ;  /* 0x0000000505057c11 */ /* 0x000fc6000f8e10ff */
[----:B--2---:R-:W-:Y:S02]  /*3410*/  IMAD R13, R10, R6, R13 ;  /* 0x000000060a0d7224 */ /* 0x004fe400078e020d */
[----:B------:R-:W2:Y:S02]  /*3420*/  LDS R6, [R5] ;  /* 0x0000000005067984 */ /* 0x000ea40000000800 */
[----:B-1----:R-:W-:-:S04]  /*3430*/  IMAD R13, R13, UR11, R0 ;  /* 0x0000000b0d0d7c24 */ /* 0x002fc8000f8e0200 */
[----:B----4-:R-:W-:-:S04]  /*3440*/  IMAD R13, R13, UR12, R18 ;  /* 0x0000000c0d0d7c24 */ /* 0x010fc8000f8e0212 */
[----:B0-----:R-:W-:-:S06]  /*3450*/  IMAD.WIDE R8, R13, 0x4, R8 ;  /* 0x000000040d087825 */ /* 0x001fcc00078e0208 */
[----:B------:R-:W2:Y:S02]  /*3460*/  LDG.E.CONSTANT R8, desc[UR8][R8.64] ;  /* 0x0000000808087981 */ /* 0x000ea4000c1e9900 */
[----:B--2---:R-:W-:-:S07]  /*3470*/  FFMA R21, R6, R8, R21 ;  /* 0x0000000806157223 */ /* 0x004fce0000000015 */
.L_x_95:
[----:B-1----:R-:W1:Y:S01]  /*3480*/  LDC.64 R8, c[0x0][0x380] ;  /* 0x0000e000ff087b82 */ /* 0x002e620000000a00 */
[----:B------:R-:W2:Y:S02]  /*3490*/  LDCU UR11, c[0x0][0x3c0] ;  /* 0x00007800ff0b77ac */ /* 0x000ea40008000800 */
[----:B--2---:R-:W-:Y:S01]  /*34a0*/  IMAD R5, R7, UR11, R18 ;  /* 0x0000000b07057c24 */ /* 0x004fe2000f8e0212 */
[----:B------:R-:W-:-:S03]  /*34b0*/  IADD3 R18, PT, PT, R18, UR7, RZ ;  /* 0x0000000712127c10 */ /* 0x000fc6000fffe0ff */
[----:B-1----:R-:W-:Y:S01]  /*34c0*/  IMAD.WIDE R8, R5, 0x4, R8 ;  /* 0x0000000405087825 */ /* 0x002fe200078e0208 */
[----:B------:R-:W-:-:S04]  /*34d0*/  ISETP.GE.AND P1, PT, R18, UR11, PT ;  /* 0x0000000b12007c0c */ /* 0x000fc8000bf26270 */
[----:B------:R2:W-:Y:S09]  /*34e0*/  STG.E desc[UR8][R8.64], R21 ;  /* 0x0000001508007986 */ /* 0x0005f2000c101908 */
[----:B------:R-:W-:Y:S05]  /*34f0*/  @!P1 BRA `(.L_x_100) ;  /* 0xffffffe0006c9947 */ /* 0x000fea000383ffff */
[----:B---3--:R-:W-:Y:S05]  /*3500*/  EXIT ;  /* 0x000000000000794d */ /* 0x008fea0003800000 */
        .weak           $__internal_2_$__cuda_sm20_rcp_rn_f32_slowpath
        .type           $__internal_2_$__cuda_sm20_rcp_rn_f32_slowpath,@function
        .size           $__internal_2_$__cuda_sm20_rcp_rn_f32_slowpath,(.L_x_107 - $__internal_2_$__cuda_sm20_rcp_rn_f32_slowpath)
$__internal_2_$__cuda_sm20_rcp_rn_f32_slowpath:
        /* <DEDUP_REMOVED lines=15> */
.L_x_101:
        /* <DEDUP_REMOVED lines=33> */
.L_x_103:
[----:B------:R0:W1:Y:S02]  /*3810*/  MUFU.RCP R3, R2 ;  /* 0x0000000200037308 */ /* 0x0000640000001000 */
.L_x_102:
[----:B------:R-:W-:-:S04]  /*3820*/  MOV R5, 0x0 ;  /* 0x0000000000057802 */ /* 0x000fc80000000f00 */
[----:B0123--:R-:W-:Y:S05]  /*3830*/  RET.REL.NODEC R4 `(paged_decode_attention_f32) ;  /* 0xffffffc404f07950 */ /* 0x00ffea0003c3ffff */
.L_x_104:
        /* <DEDUP_REMOVED lines=12> */
.L_x_107:


//--------------------- .nv.shared.paged_decode_attention_bf16 --------------------------
	.section	.nv.shared.paged_decode_attention_bf16,"aw",@nobits
	.sectionflags	@""
	.align	16
	.zero		1024


//--------------------- .nv.shared.reserved.0     --------------------------
	.section	.nv.shared.reserved.0,"aw",@nobits
	.weak		__nv_reservedSMEM_offset_0_alias
	.size		__nv_reservedSMEM_offset_0_alias, 0, 64
	.other		__nv_reservedSMEM_offset_0_alias,@"STO_CUDA_RESERVED_SHARED STV_DEFAULT"
__nv_reservedSMEM_offset_0_alias:
	.zero		0
	.zero		64


//--------------------- .nv.shared.paged_decode_attention_f16 --------------------------
	.section	.nv.shared.paged_decode_attention_f16,"aw",@nobits
	.sectionflags	@""
	.align	16
	.zero		1024


//--------------------- .nv.shared.paged_decode_attention_f32 --------------------------
	.section	.nv.shared.paged_decode_attention_f32,"aw",@nobits
	.sectionflags	@""
	.align	16
	.zero		1024


//--------------------- .nv.constant0.paged_decode_attention_bf16 --------------------------
	.section	.nv.constant0.paged_decode_attention_bf16,"a",@progbits
	.sectionflags	@""
	.align	4
.nv.constant0.paged_decode_attention_bf16:
	.zero		968


//--------------------- .nv.constant0.paged_decode_attention_f16 --------------------------
	.section	.nv.constant0.paged_decode_attention_f16,"a",@progbits
	.sectionflags	@""
	.align	4
.nv.constant0.paged_decode_attention_f16:
	.zero		968


//--------------------- .nv.constant0.paged_decode_attention_f32 --------------------------
	.section	.nv.constant0.paged_decode_attention_f32,"a",@progbits
	.sectionflags	@""
	.align	4
.nv.constant0.paged_decode_attention_f32:
	.zero		968


//--------------------- SYMBOLS --------------------------

	.type		.nv.reservedSmem.offset0,@object
	.size		.nv.reservedSmem.offset0,0x4
	.type		.nv.reservedSmem.cap,@object
	.size		.nv.reservedSmem.cap,0x4
